//
// Generated by NVIDIA NVVM Compiler
//
// Compiler Build ID: CL-36424714
// Cuda compilation tools, release 13.0, V13.0.88
// Based on NVVM 20.0.0
//

.version 9.0
.target sm_100
.address_size 64

	// .globl	_Z7computeiiPiS_Pf
.extern .shared .align 16 .b8 temp[];

.visible .entry _Z7computeiiPiS_Pf(
	.param .u32 _Z7computeiiPiS_Pf_param_0,
	.param .u32 _Z7computeiiPiS_Pf_param_1,
	.param .u64 .ptr .align 1 _Z7computeiiPiS_Pf_param_2,
	.param .u64 .ptr .align 1 _Z7computeiiPiS_Pf_param_3,
	.param .u64 .ptr .align 1 _Z7computeiiPiS_Pf_param_4
)
{
	.reg .pred 	%p<49>;
	.reg .b32 	%r<234>;
	.reg .b32 	%f<280>;
	.reg .b64 	%rd<10>;

	ld.param.u32 	%r80, [_Z7computeiiPiS_Pf_param_1];
	ld.param.u64 	%rd4, [_Z7computeiiPiS_Pf_param_2];
	ld.param.u64 	%rd5, [_Z7computeiiPiS_Pf_param_3];
	ld.param.u64 	%rd6, [_Z7computeiiPiS_Pf_param_4];
	cvta.to.global.u64 	%rd1, %rd6;
	cvta.to.global.u64 	%rd7, %rd5;
	cvta.to.global.u64 	%rd8, %rd4;
	mov.u32 	%r1, %tid.x;
	mov.u32 	%r81, %ctaid.x;
	mov.u32 	%r82, %ntid.x;
	mad.lo.s32 	%r83, %r81, %r82, %r1;
	mul.wide.s32 	%rd9, %r83, 4;
	add.s64 	%rd2, %rd8, %rd9;
	ld.global.u32 	%r84, [%rd2];
	add.s64 	%rd3, %rd7, %rd9;
	ld.global.u32 	%r85, [%rd3];
	mul.lo.s32 	%r86, %r85, %r84;
	cvt.rn.f32.s32 	%f19, %r86;
	shl.b32 	%r87, %r1, 2;
	mov.u32 	%r88, temp;
	add.s32 	%r2, %r88, %r87;
	st.shared.f32 	[%r2], %f19;
	bar.sync 	0;
	setp.ne.s32 	%p1, %r1, 0;
	@%p1 bra 	$L__BB0_15;
	setp.lt.s32 	%p2, %r80, 1;
	mov.f32 	%f275, 0f00000000;
	@%p2 bra 	$L__BB0_14;
	and.b32  	%r3, %r80, 7;
	setp.lt.u32 	%p3, %r80, 8;
	mov.b32 	%r202, 0;
	mov.u32 	%r207, %r202;
	@%p3 bra 	$L__BB0_5;
	and.b32  	%r202, %r80, 2147483640;
	add.s32 	%r195, %r88, 16;
	neg.s32 	%r196, %r202;
	mov.b32 	%r207, 0;
$L__BB0_4:
	.pragma "nounroll";
	ld.shared.v4.f32 	{%f21, %f22, %f23, %f24}, [%r195+-16];
	cvt.rn.f32.s32 	%f25, %r207;
	add.f32 	%f26, %f21, %f25;
	cvt.rzi.s32.f32 	%r94, %f26;
	cvt.rn.f32.s32 	%f27, %r94;
	add.f32 	%f28, %f22, %f27;
	cvt.rzi.s32.f32 	%r95, %f28;
	cvt.rn.f32.s32 	%f29, %r95;
	add.f32 	%f30, %f23, %f29;
	cvt.rzi.s32.f32 	%r96, %f30;
	cvt.rn.f32.s32 	%f31, %r96;
	add.f32 	%f32, %f24, %f31;
	cvt.rzi.s32.f32 	%r97, %f32;
	ld.shared.v4.f32 	{%f33, %f34, %f35, %f36}, [%r195];
	cvt.rn.f32.s32 	%f37, %r97;
	add.f32 	%f38, %f33, %f37;
	cvt.rzi.s32.f32 	%r98, %f38;
	cvt.rn.f32.s32 	%f39, %r98;
	add.f32 	%f40, %f34, %f39;
	cvt.rzi.s32.f32 	%r99, %f40;
	cvt.rn.f32.s32 	%f41, %r99;
	add.f32 	%f42, %f35, %f41;
	cvt.rzi.s32.f32 	%r100, %f42;
	cvt.rn.f32.s32 	%f43, %r100;
	add.f32 	%f44, %f36, %f43;
	cvt.rzi.s32.f32 	%r207, %f44;
	add.s32 	%r196, %r196, 8;
	add.s32 	%r195, %r195, 32;
	setp.ne.s32 	%p4, %r196, 0;
	@%p4 bra 	$L__BB0_4;
$L__BB0_5:
	setp.eq.s32 	%p5, %r3, 0;
	@%p5 bra 	$L__BB0_13;
	and.b32  	%r15, %r80, 3;
	setp.lt.u32 	%p6, %r3, 4;
	@%p6 bra 	$L__BB0_8;
	shl.b32 	%r102, %r202, 2;
	add.s32 	%r104, %r88, %r102;
	ld.shared.f32 	%f45, [%r104];
	cvt.rn.f32.s32 	%f46, %r207;
	add.f32 	%f47, %f45, %f46;
	cvt.rzi.s32.f32 	%r105, %f47;
	ld.shared.f32 	%f48, [%r104+4];
	cvt.rn.f32.s32 	%f49, %r105;
	add.f32 	%f50, %f48, %f49;
	cvt.rzi.s32.f32 	%r106, %f50;
	ld.shared.f32 	%f51, [%r104+8];
	cvt.rn.f32.s32 	%f52, %r106;
	add.f32 	%f53, %f51, %f52;
	cvt.rzi.s32.f32 	%r107, %f53;
	ld.shared.f32 	%f54, [%r104+12];
	cvt.rn.f32.s32 	%f55, %r107;
	add.f32 	%f56, %f54, %f55;
	cvt.rzi.s32.f32 	%r207, %f56;
	add.s32 	%r202, %r202, 4;
$L__BB0_8:
	setp.eq.s32 	%p7, %r15, 0;
	@%p7 bra 	$L__BB0_13;
	setp.eq.s32 	%p8, %r15, 1;
	@%p8 bra 	$L__BB0_11;
	shl.b32 	%r109, %r202, 2;
	add.s32 	%r111, %r88, %r109;
	ld.shared.f32 	%f57, [%r111];
	cvt.rn.f32.s32 	%f58, %r207;
	add.f32 	%f59, %f57, %f58;
	cvt.rzi.s32.f32 	%r112, %f59;
	ld.shared.f32 	%f60, [%r111+4];
	cvt.rn.f32.s32 	%f61, %r112;
	add.f32 	%f62, %f60, %f61;
	cvt.rzi.s32.f32 	%r207, %f62;
	add.s32 	%r202, %r202, 2;
$L__BB0_11:
	and.b32  	%r113, %r80, 1;
	setp.eq.b32 	%p9, %r113, 1;
	not.pred 	%p10, %p9;
	@%p10 bra 	$L__BB0_13;
	shl.b32 	%r114, %r202, 2;
	add.s32 	%r116, %r88, %r114;
	ld.shared.f32 	%f63, [%r116];
	cvt.rn.f32.s32 	%f64, %r207;
	add.f32 	%f65, %f63, %f64;
	cvt.rzi.s32.f32 	%r207, %f65;
$L__BB0_13:
	cvt.rn.f32.s32 	%f275, %r207;
$L__BB0_14:
	atom.global.add.f32 	%f66, [%rd1], %f275;
	bar.sync 	0;
$L__BB0_15:
	bar.sync 	0;
	ld.global.u32 	%r28, [%rd2];
	cvt.rn.f32.s32 	%f3, %r28;
	abs.f32 	%f4, %f3;
	setp.eq.s32 	%p11, %r28, 1;
	mov.f32 	%f276, 0f3F800000;
	@%p11 bra 	$L__BB0_20;
	setp.num.f32 	%p12, %f4, %f4;
	@%p12 bra 	$L__BB0_18;
	mov.f32 	%f123, 0f40000000;
	add.rn.f32 	%f276, %f3, %f123;
	bra.uni 	$L__BB0_20;
$L__BB0_18:
	setp.lt.f32 	%p13, %f4, 0f00800000;
	mul.f32 	%f68, %f4, 0f4B800000;
	selp.f32 	%f69, %f68, %f4, %p13;
	mov.b32 	%r117, %f69;
	add.s32 	%r118, %r117, -1060439283;
	and.b32  	%r119, %r118, -8388608;
	sub.s32 	%r120, %r117, %r119;
	mov.b32 	%f70, %r120;
	cvt.rn.f32.s32 	%f71, %r119;
	selp.f32 	%f72, 0fC1C00000, 0f00000000, %p13;
	fma.rn.f32 	%f73, %f71, 0f34000000, %f72;
	add.f32 	%f74, %f70, 0fBF800000;
	add.f32 	%f75, %f70, 0f3F800000;
	rcp.approx.ftz.f32 	%f76, %f75;
	add.f32 	%f77, %f74, %f74;
	mul.f32 	%f78, %f77, %f76;
	mul.f32 	%f79, %f78, %f78;
	neg.f32 	%f80, %f78;
	sub.f32 	%f81, %f74, %f78;
	add.f32 	%f82, %f81, %f81;
	fma.rn.f32 	%f83, %f80, %f74, %f82;
	mul.rn.f32 	%f84, %f76, %f83;
	fma.rn.f32 	%f85, %f79, 0f3A2C32E4, 0f3B52E7DB;
	fma.rn.f32 	%f86, %f85, %f79, 0f3C93BB73;
	fma.rn.f32 	%f87, %f86, %f79, 0f3DF6384F;
	mul.rn.f32 	%f88, %f87, %f79;
	fma.rn.f32 	%f89, %f78, 0f3FB8AA3B, %f73;
	mul.f32 	%f90, %f88, 0f40400000;
	sub.f32 	%f91, %f73, %f89;
	fma.rn.f32 	%f92, %f78, 0f3FB8AA3B, %f91;
	fma.rn.f32 	%f93, %f84, 0f3FB8AA3B, %f92;
	fma.rn.f32 	%f94, %f78, 0f32A55E34, %f93;
	fma.rn.f32 	%f95, %f90, %f84, %f94;
	fma.rn.f32 	%f96, %f88, %f78, %f95;
	add.rn.f32 	%f97, %f89, %f96;
	mov.f32 	%f98, 0f40000000;
	mul.rn.f32 	%f99, %f97, %f98;
	cvt.rni.f32.f32 	%f100, %f99;
	sub.f32 	%f101, %f99, %f100;
	neg.f32 	%f102, %f99;
	fma.rn.f32 	%f103, %f97, 0f40000000, %f102;
	neg.f32 	%f104, %f89;
	add.rn.f32 	%f105, %f97, %f104;
	neg.f32 	%f106, %f105;
	add.rn.f32 	%f107, %f96, %f106;
	fma.rn.f32 	%f108, %f107, 0f40000000, %f103;
	add.f32 	%f109, %f101, %f108;
	setp.gt.f32 	%p14, %f100, 0f00000000;
	selp.b32 	%r121, 0, -2097152000, %p14;
	setp.ne.s32 	%p15, %r28, 0;
	setp.neu.f32 	%p16, %f4, 0f7F800000;
	setp.lt.f32 	%p17, %f99, 0f00000000;
	selp.f32 	%f110, 0f00000000, 0f7F800000, %p17;
	abs.f32 	%f111, %f99;
	setp.gt.f32 	%p18, %f111, 0f43180000;
	cvt.rzi.s32.f32 	%r122, %f100;
	shl.b32 	%r123, %r122, 23;
	sub.s32 	%r124, %r123, %r121;
	mov.b32 	%f112, %r124;
	add.s32 	%r125, %r121, 2130706432;
	mov.b32 	%f113, %r125;
	fma.rn.f32 	%f114, %f109, 0f391FCB8E, 0f3AAF85ED;
	fma.rn.f32 	%f115, %f114, %f109, 0f3C1D9856;
	fma.rn.f32 	%f116, %f115, %f109, 0f3D6357BB;
	fma.rn.f32 	%f117, %f116, %f109, 0f3E75FDEC;
	fma.rn.f32 	%f118, %f117, %f109, 0f3F317218;
	fma.rn.f32 	%f119, %f118, %f109, 0f3F800000;
	mul.f32 	%f120, %f119, %f113;
	mul.f32 	%f121, %f120, %f112;
	selp.f32 	%f276, %f110, %f121, %p18;
	and.pred  	%p19, %p15, %p16;
	@%p19 bra 	$L__BB0_20;
	add.f32 	%f122, %f3, %f3;
	mov.b32 	%r126, %f122;
	and.b32  	%r127, %r126, 2147483647;
	mov.b32 	%f276, %r127;
$L__BB0_20:
	setp.ne.s32 	%p20, %r1, 0;
	st.shared.f32 	[%r2], %f276;
	bar.sync 	0;
	@%p20 bra 	$L__BB0_35;
	setp.lt.s32 	%p21, %r80, 1;
	mov.f32 	%f277, 0f00000000;
	@%p21 bra 	$L__BB0_34;
	and.b32  	%r29, %r80, 7;
	setp.lt.u32 	%p22, %r80, 8;
	mov.b32 	%r215, 0;
	mov.u32 	%r220, %r215;
	@%p22 bra 	$L__BB0_25;
	and.b32  	%r215, %r80, 2147483640;
	add.s32 	%r208, %r88, 16;
	neg.s32 	%r209, %r215;
	mov.b32 	%r220, 0;
$L__BB0_24:
	.pragma "nounroll";
	ld.shared.v4.f32 	{%f125, %f126, %f127, %f128}, [%r208+-16];
	cvt.rn.f32.s32 	%f129, %r220;
	add.f32 	%f130, %f125, %f129;
	cvt.rzi.s32.f32 	%r133, %f130;
	cvt.rn.f32.s32 	%f131, %r133;
	add.f32 	%f132, %f126, %f131;
	cvt.rzi.s32.f32 	%r134, %f132;
	cvt.rn.f32.s32 	%f133, %r134;
	add.f32 	%f134, %f127, %f133;
	cvt.rzi.s32.f32 	%r135, %f134;
	cvt.rn.f32.s32 	%f135, %r135;
	add.f32 	%f136, %f128, %f135;
	cvt.rzi.s32.f32 	%r136, %f136;
	ld.shared.v4.f32 	{%f137, %f138, %f139, %f140}, [%r208];
	cvt.rn.f32.s32 	%f141, %r136;
	add.f32 	%f142, %f137, %f141;
	cvt.rzi.s32.f32 	%r137, %f142;
	cvt.rn.f32.s32 	%f143, %r137;
	add.f32 	%f144, %f138, %f143;
	cvt.rzi.s32.f32 	%r138, %f144;
	cvt.rn.f32.s32 	%f145, %r138;
	add.f32 	%f146, %f139, %f145;
	cvt.rzi.s32.f32 	%r139, %f146;
	cvt.rn.f32.s32 	%f147, %r139;
	add.f32 	%f148, %f140, %f147;
	cvt.rzi.s32.f32 	%r220, %f148;
	add.s32 	%r209, %r209, 8;
	add.s32 	%r208, %r208, 32;
	setp.ne.s32 	%p23, %r209, 0;
	@%p23 bra 	$L__BB0_24;
$L__BB0_25:
	setp.eq.s32 	%p24, %r29, 0;
	@%p24 bra 	$L__BB0_33;
	and.b32  	%r41, %r80, 3;
	setp.lt.u32 	%p25, %r29, 4;
	@%p25 bra 	$L__BB0_28;
	shl.b32 	%r141, %r215, 2;
	add.s32 	%r143, %r88, %r141;
	ld.shared.f32 	%f149, [%r143];
	cvt.rn.f32.s32 	%f150, %r220;
	add.f32 	%f151, %f149, %f150;
	cvt.rzi.s32.f32 	%r144, %f151;
	ld.shared.f32 	%f152, [%r143+4];
	cvt.rn.f32.s32 	%f153, %r144;
	add.f32 	%f154, %f152, %f153;
	cvt.rzi.s32.f32 	%r145, %f154;
	ld.shared.f32 	%f155, [%r143+8];
	cvt.rn.f32.s32 	%f156, %r145;
	add.f32 	%f157, %f155, %f156;
	cvt.rzi.s32.f32 	%r146, %f157;
	ld.shared.f32 	%f158, [%r143+12];
	cvt.rn.f32.s32 	%f159, %r146;
	add.f32 	%f160, %f158, %f159;
	cvt.rzi.s32.f32 	%r220, %f160;
	add.s32 	%r215, %r215, 4;
$L__BB0_28:
	setp.eq.s32 	%p26, %r41, 0;
	@%p26 bra 	$L__BB0_33;
	setp.eq.s32 	%p27, %r41, 1;
	@%p27 bra 	$L__BB0_31;
	shl.b32 	%r148, %r215, 2;
	add.s32 	%r150, %r88, %r148;
	ld.shared.f32 	%f161, [%r150];
	cvt.rn.f32.s32 	%f162, %r220;
	add.f32 	%f163, %f161, %f162;
	cvt.rzi.s32.f32 	%r151, %f163;
	ld.shared.f32 	%f164, [%r150+4];
	cvt.rn.f32.s32 	%f165, %r151;
	add.f32 	%f166, %f164, %f165;
	cvt.rzi.s32.f32 	%r220, %f166;
	add.s32 	%r215, %r215, 2;
$L__BB0_31:
	and.b32  	%r152, %r80, 1;
	setp.eq.b32 	%p28, %r152, 1;
	not.pred 	%p29, %p28;
	@%p29 bra 	$L__BB0_33;
	shl.b32 	%r153, %r215, 2;
	add.s32 	%r155, %r88, %r153;
	ld.shared.f32 	%f167, [%r155];
	cvt.rn.f32.s32 	%f168, %r220;
	add.f32 	%f169, %f167, %f168;
	cvt.rzi.s32.f32 	%r220, %f169;
$L__BB0_33:
	cvt.rn.f32.s32 	%f277, %r220;
$L__BB0_34:
	atom.global.add.f32 	%f170, [%rd1+4], %f277;
	bar.sync 	0;
$L__BB0_35:
	bar.sync 	0;
	ld.global.u32 	%r54, [%rd3];
	cvt.rn.f32.s32 	%f11, %r54;
	abs.f32 	%f12, %f11;
	setp.eq.s32 	%p30, %r54, 1;
	mov.f32 	%f278, 0f3F800000;
	@%p30 bra 	$L__BB0_40;
	setp.num.f32 	%p31, %f12, %f12;
	@%p31 bra 	$L__BB0_38;
	mov.f32 	%f227, 0f40000000;
	add.rn.f32 	%f278, %f11, %f227;
	bra.uni 	$L__BB0_40;
$L__BB0_38:
	setp.lt.f32 	%p32, %f12, 0f00800000;
	mul.f32 	%f172, %f12, 0f4B800000;
	selp.f32 	%f173, %f172, %f12, %p32;
	mov.b32 	%r156, %f173;
	add.s32 	%r157, %r156, -1060439283;
	and.b32  	%r158, %r157, -8388608;
	sub.s32 	%r159, %r156, %r158;
	mov.b32 	%f174, %r159;
	cvt.rn.f32.s32 	%f175, %r158;
	selp.f32 	%f176, 0fC1C00000, 0f00000000, %p32;
	fma.rn.f32 	%f177, %f175, 0f34000000, %f176;
	add.f32 	%f178, %f174, 0fBF800000;
	add.f32 	%f179, %f174, 0f3F800000;
	rcp.approx.ftz.f32 	%f180, %f179;
	add.f32 	%f181, %f178, %f178;
	mul.f32 	%f182, %f181, %f180;
	mul.f32 	%f183, %f182, %f182;
	neg.f32 	%f184, %f182;
	sub.f32 	%f185, %f178, %f182;
	add.f32 	%f186, %f185, %f185;
	fma.rn.f32 	%f187, %f184, %f178, %f186;
	mul.rn.f32 	%f188, %f180, %f187;
	fma.rn.f32 	%f189, %f183, 0f3A2C32E4, 0f3B52E7DB;
	fma.rn.f32 	%f190, %f189, %f183, 0f3C93BB73;
	fma.rn.f32 	%f191, %f190, %f183, 0f3DF6384F;
	mul.rn.f32 	%f192, %f191, %f183;
	fma.rn.f32 	%f193, %f182, 0f3FB8AA3B, %f177;
	mul.f32 	%f194, %f192, 0f40400000;
	sub.f32 	%f195, %f177, %f193;
	fma.rn.f32 	%f196, %f182, 0f3FB8AA3B, %f195;
	fma.rn.f32 	%f197, %f188, 0f3FB8AA3B, %f196;
	fma.rn.f32 	%f198, %f182, 0f32A55E34, %f197;
	fma.rn.f32 	%f199, %f194, %f188, %f198;
	fma.rn.f32 	%f200, %f192, %f182, %f199;
	add.rn.f32 	%f201, %f193, %f200;
	mov.f32 	%f202, 0f40000000;
	mul.rn.f32 	%f203, %f201, %f202;
	cvt.rni.f32.f32 	%f204, %f203;
	sub.f32 	%f205, %f203, %f204;
	neg.f32 	%f206, %f203;
	fma.rn.f32 	%f207, %f201, 0f40000000, %f206;
	neg.f32 	%f208, %f193;
	add.rn.f32 	%f209, %f201, %f208;
	neg.f32 	%f210, %f209;
	add.rn.f32 	%f211, %f200, %f210;
	fma.rn.f32 	%f212, %f211, 0f40000000, %f207;
	add.f32 	%f213, %f205, %f212;
	setp.gt.f32 	%p33, %f204, 0f00000000;
	selp.b32 	%r160, 0, -2097152000, %p33;
	setp.ne.s32 	%p34, %r54, 0;
	setp.neu.f32 	%p35, %f12, 0f7F800000;
	setp.lt.f32 	%p36, %f203, 0f00000000;
	selp.f32 	%f214, 0f00000000, 0f7F800000, %p36;
	abs.f32 	%f215, %f203;
	setp.gt.f32 	%p37, %f215, 0f43180000;
	cvt.rzi.s32.f32 	%r161, %f204;
	shl.b32 	%r162, %r161, 23;
	sub.s32 	%r163, %r162, %r160;
	mov.b32 	%f216, %r163;
	add.s32 	%r164, %r160, 2130706432;
	mov.b32 	%f217, %r164;
	fma.rn.f32 	%f218, %f213, 0f391FCB8E, 0f3AAF85ED;
	fma.rn.f32 	%f219, %f218, %f213, 0f3C1D9856;
	fma.rn.f32 	%f220, %f219, %f213, 0f3D6357BB;
	fma.rn.f32 	%f221, %f220, %f213, 0f3E75FDEC;
	fma.rn.f32 	%f222, %f221, %f213, 0f3F317218;
	fma.rn.f32 	%f223, %f222, %f213, 0f3F800000;
	mul.f32 	%f224, %f223, %f217;
	mul.f32 	%f225, %f224, %f216;
	selp.f32 	%f278, %f214, %f225, %p37;
	and.pred  	%p38, %p34, %p35;
	@%p38 bra 	$L__BB0_40;
	add.f32 	%f226, %f11, %f11;
	mov.b32 	%r165, %f226;
	and.b32  	%r166, %r165, 2147483647;
	mov.b32 	%f278, %r166;
$L__BB0_40:
	setp.ne.s32 	%p39, %r1, 0;
	st.shared.f32 	[%r2], %f278;
	bar.sync 	0;
	@%p39 bra 	$L__BB0_55;
	setp.lt.s32 	%p40, %r80, 1;
	mov.f32 	%f279, 0f00000000;
	@%p40 bra 	$L__BB0_54;
	and.b32  	%r55, %r80, 7;
	setp.lt.u32 	%p41, %r80, 8;
	mov.b32 	%r228, 0;
	mov.u32 	%r233, %r228;
	@%p41 bra 	$L__BB0_45;
	and.b32  	%r228, %r80, 2147483640;
	add.s32 	%r221, %r88, 16;
	neg.s32 	%r222, %r228;
	mov.b32 	%r233, 0;
$L__BB0_44:
	.pragma "nounroll";
	ld.shared.v4.f32 	{%f229, %f230, %f231, %f232}, [%r221+-16];
	cvt.rn.f32.s32 	%f233, %r233;
	add.f32 	%f234, %f229, %f233;
	cvt.rzi.s32.f32 	%r172, %f234;
	cvt.rn.f32.s32 	%f235, %r172;
	add.f32 	%f236, %f230, %f235;
	cvt.rzi.s32.f32 	%r173, %f236;
	cvt.rn.f32.s32 	%f237, %r173;
	add.f32 	%f238, %f231, %f237;
	cvt.rzi.s32.f32 	%r174, %f238;
	cvt.rn.f32.s32 	%f239, %r174;
	add.f32 	%f240, %f232, %f239;
	cvt.rzi.s32.f32 	%r175, %f240;
	ld.shared.v4.f32 	{%f241, %f242, %f243, %f244}, [%r221];
	cvt.rn.f32.s32 	%f245, %r175;
	add.f32 	%f246, %f241, %f245;
	cvt.rzi.s32.f32 	%r176, %f246;
	cvt.rn.f32.s32 	%f247, %r176;
	add.f32 	%f248, %f242, %f247;
	cvt.rzi.s32.f32 	%r177, %f248;
	cvt.rn.f32.s32 	%f249, %r177;
	add.f32 	%f250, %f243, %f249;
	cvt.rzi.s32.f32 	%r178, %f250;
	cvt.rn.f32.s32 	%f251, %r178;
	add.f32 	%f252, %f244, %f251;
	cvt.rzi.s32.f32 	%r233, %f252;
	add.s32 	%r222, %r222, 8;
	add.s32 	%r221, %r221, 32;
	setp.ne.s32 	%p42, %r222, 0;
	@%p42 bra 	$L__BB0_44;
$L__BB0_45:
	setp.eq.s32 	%p43, %r55, 0;
	@%p43 bra 	$L__BB0_53;
	and.b32  	%r67, %r80, 3;
	setp.lt.u32 	%p44, %r55, 4;
	@%p44 bra 	$L__BB0_48;
	shl.b32 	%r180, %r228, 2;
	add.s32 	%r182, %r88, %r180;
	ld.shared.f32 	%f253, [%r182];
	cvt.rn.f32.s32 	%f254, %r233;
	add.f32 	%f255, %f253, %f254;
	cvt.rzi.s32.f32 	%r183, %f255;
	ld.shared.f32 	%f256, [%r182+4];
	cvt.rn.f32.s32 	%f257, %r183;
	add.f32 	%f258, %f256, %f257;
	cvt.rzi.s32.f32 	%r184, %f258;
	ld.shared.f32 	%f259, [%r182+8];
	cvt.rn.f32.s32 	%f260, %r184;
	add.f32 	%f261, %f259, %f260;
	cvt.rzi.s32.f32 	%r185, %f261;
	ld.shared.f32 	%f262, [%r182+12];
	cvt.rn.f32.s32 	%f263, %r185;
	add.f32 	%f264, %f262, %f263;
	cvt.rzi.s32.f32 	%r233, %f264;
	add.s32 	%r228, %r228, 4;
$L__BB0_48:
	setp.eq.s32 	%p45, %r67, 0;
	@%p45 bra 	$L__BB0_53;
	setp.eq.s32 	%p46, %r67, 1;
	@%p46 bra 	$L__BB0_51;
	shl.b32 	%r187, %r228, 2;
	add.s32 	%r189, %r88, %r187;
	ld.shared.f32 	%f265, [%r189];
	cvt.rn.f32.s32 	%f266, %r233;
	add.f32 	%f267, %f265, %f266;
	cvt.rzi.s32.f32 	%r190, %f267;
	ld.shared.f32 	%f268, [%r189+4];
	cvt.rn.f32.s32 	%f269, %r190;
	add.f32 	%f270, %f268, %f269;
	cvt.rzi.s32.f32 	%r233, %f270;
	add.s32 	%r228, %r228, 2;
$L__BB0_51:
	and.b32  	%r191, %r80, 1;
	setp.eq.b32 	%p47, %r191, 1;
	not.pred 	%p48, %p47;
	@%p48 bra 	$L__BB0_53;
	shl.b32 	%r192, %r228, 2;
	add.s32 	%r194, %r88, %r192;
	ld.shared.f32 	%f271, [%r194];
	cvt.rn.f32.s32 	%f272, %r233;
	add.f32 	%f273, %f271, %f272;
	cvt.rzi.s32.f32 	%r233, %f273;
$L__BB0_53:
	cvt.rn.f32.s32 	%f279, %r233;
$L__BB0_54:
	atom.global.add.f32 	%f274, [%rd1+8], %f279;
	bar.sync 	0;
$L__BB0_55:
	bar.sync 	0;
	ret;

}


// ===== COMPILED SASS (sm_100) =====

	.target	sm_100

	.elftype	@"ET_EXEC"


//--------------------- .note.nv.tkinfo           --------------------------
	.section	.note.nv.tkinfo,"",@"SHT_NOTE"
	.sectionflags	@"SHF_NOTE_NV_TKINFO"
	.tkinfo
        /*0018*/ 	.word	0x00000002
        /*0030*/ 	.string	""
        /*0030*/ 	.string	"ptxas"
        /*0030*/ 	.string	"Cuda compilation tools, release 13.0, V13.0.88"
        /*0030*/ 	.string	"Build cuda_13.0.r13.0/compiler.36424714_0"
        /*0030*/ 	.string	"-arch sm_100 -m 64 "



//--------------------- .note.nv.cuinfo           --------------------------
	.section	.note.nv.cuinfo,"",@"SHT_NOTE"
	.sectionflags	@"SHF_NOTE_NV_CUINFO"
        /*0018*/ 	.short	0x0002
        /*001a*/ 	.short	0x0064
        /*001c*/ 	.short	0x0082
	.zero		2


//--------------------- .nv.info                  --------------------------
	.section	.nv.info,"",@"SHT_CUDA_INFO"
	.align	4


	//----- nvinfo : EIATTR_REGCOUNT
	.align		4
        /*0000*/ 	.byte	0x04, 0x2f
        /*0002*/ 	.short	(.L_1 - .L_0)
	.align		4
.L_0:
        /*0004*/ 	.word	index@(_Z7computeiiPiS_Pf)
        /*0008*/ 	.word	0x00000016


	//----- nvinfo : EIATTR_FRAME_SIZE
	.align		4
.L_1:
        /*000c*/ 	.byte	0x04, 0x11
        /*000e*/ 	.short	(.L_3 - .L_2)
	.align		4
.L_2:
        /*0010*/ 	.word	index@(_Z7computeiiPiS_Pf)
        /*0014*/ 	.word	0x00000000


	//----- nvinfo : EIATTR_MIN_STACK_SIZE
	.align		4
.L_3:
        /*0018*/ 	.byte	0x04, 0x12
        /*001a*/ 	.short	(.L_5 - .L_4)
	.align		4
.L_4:
        /*001c*/ 	.word	index@(_Z7computeiiPiS_Pf)
        /*0020*/ 	.word	0x00000000
.L_5:


//--------------------- .nv.compat                --------------------------
	.section	.nv.compat,"",@"SHT_CUDA_COMPAT_INFO"
	.align	4
        /*0000*/ 	.byte	0x02, 0x09, 0x00, 0x00, 0x02, 0x02, 0x01, 0x00, 0x02, 0x05, 0x05, 0x00, 0x03, 0x07, 0x01, 0x01
        /*0010*/ 	.byte	0x02, 0x03, 0x00, 0x00, 0x02, 0x06, 0x01, 0x00, 0x04, 0x0b, 0x08, 0x00, 0x01, 0x00, 0x00, 0x00
        /*0020*/ 	.byte	0x00, 0x00, 0x00, 0x00


//--------------------- .nv.info._Z7computeiiPiS_Pf --------------------------
	.section	.nv.info._Z7computeiiPiS_Pf,"",@"SHT_CUDA_INFO"
	.sectionflags	@""
	.align	4


	//----- nvinfo : EIATTR_CUDA_API_VERSION
	.align		4
        /*0000*/ 	.byte	0x04, 0x37
        /*0002*/ 	.short	(.L_7 - .L_6)
.L_6:
        /*0004*/ 	.word	0x00000082


	//----- nvinfo : EIATTR_KPARAM_INFO
	.align		4
.L_7:
        /*0008*/ 	.byte	0x04, 0x17
        /*000a*/ 	.short	(.L_9 - .L_8)
.L_8:
        /*000c*/ 	.word	0x00000000
        /*0010*/ 	.short	0x0004
        /*0012*/ 	.short	0x0018
        /*0014*/ 	.byte	0x00, 0xf5, 0x21, 0x00


	//----- nvinfo : EIATTR_KPARAM_INFO
	.align		4
.L_9:
        /*0018*/ 	.byte	0x04, 0x17
        /*001a*/ 	.short	(.L_11 - .L_10)
.L_10:
        /*001c*/ 	.word	0x00000000
        /*0020*/ 	.short	0x0003
        /*0022*/ 	.short	0x0010
        /*0024*/ 	.byte	0x00, 0xf5, 0x21, 0x00


	//----- nvinfo : EIATTR_KPARAM_INFO
	.align		4
.L_11:
        /*0028*/ 	.byte	0x04, 0x17
        /*002a*/ 	.short	(.L_13 - .L_12)
.L_12:
        /*002c*/ 	.word	0x00000000
        /*0030*/ 	.short	0x0002
        /*0032*/ 	.short	0x0008
        /*0034*/ 	.byte	0x00, 0xf5, 0x21, 0x00


	//----- nvinfo : EIATTR_KPARAM_INFO
	.align		4
.L_13:
        /*0038*/ 	.byte	0x04, 0x17
        /*003a*/ 	.short	(.L_15 - .L_14)
.L_14:
        /*003c*/ 	.word	0x00000000
        /*0040*/ 	.short	0x0001
        /*0042*/ 	.short	0x0004
        /*0044*/ 	.byte	0x00, 0xf0, 0x11, 0x00


	//----- nvinfo : EIATTR_KPARAM_INFO
	.align		4
.L_15:
        /*0048*/ 	.byte	0x04, 0x17
        /*004a*/ 	.short	(.L_17 - .L_16)
.L_16:
        /*004c*/ 	.word	0x00000000
        /*0050*/ 	.short	0x0000
        /*0052*/ 	.short	0x0000
        /*0054*/ 	.byte	0x00, 0xf0, 0x11, 0x00


	//----- nvinfo : EIATTR_SPARSE_MMA_MASK
	.align		4
.L_17:
        /*0058*/ 	.byte	0x03, 0x50
        /*005a*/ 	.short	0x0000


	//----- nvinfo : EIATTR_MAXREG_COUNT
	.align		4
        /*005c*/ 	.byte	0x03, 0x1b
        /*005e*/ 	.short	0x00ff


	//----- nvinfo : EIATTR_NUM_BARRIERS
	.align		4
        /*0060*/ 	.byte	0x02, 0x4c
        /*0062*/ 	.byte	0x01
	.zero		1


	//----- nvinfo : EIATTR_MERCURY_ISA_VERSION
	.align		4
        /*0064*/ 	.byte	0x03, 0x5f
        /*0066*/ 	.short	0x0101


	//----- nvinfo : EIATTR_VRC_CTA_INIT_COUNT
	.align		4
        /*0068*/ 	.byte	0x02, 0x4a
	.zero		1
	.zero		1


	//----- nvinfo : EIATTR_EXIT_INSTR_OFFSETS
	.align		4
        /*006c*/ 	.byte	0x04, 0x1c
        /*006e*/ 	.short	(.L_19 - .L_18)


	//   ....[0]....
.L_18:
        /*0070*/ 	.word	0x00001c50


	//----- nvinfo : EIATTR_CRS_STACK_SIZE
	.align		4
.L_19:
        /*0074*/ 	.byte	0x04, 0x1e
        /*0076*/ 	.short	(.L_21 - .L_20)
.L_20:
        /*0078*/ 	.word	0x00000000


	//----- nvinfo : EIATTR_CBANK_PARAM_SIZE
	.align		4
.L_21:
        /*007c*/ 	.byte	0x03, 0x19
        /*007e*/ 	.short	0x0020


	//----- nvinfo : EIATTR_PARAM_CBANK
	.align		4
        /*0080*/ 	.byte	0x04, 0x0a
        /*0082*/ 	.short	(.L_23 - .L_22)
	.align		4
.L_22:
        /*0084*/ 	.word	index@(.nv.constant0._Z7computeiiPiS_Pf)
        /*0088*/ 	.short	0x0380
        /*008a*/ 	.short	0x0020


	//----- nvinfo : EIATTR_SW_WAR
	.align		4
.L_23:
        /*008c*/ 	.byte	0x04, 0x36
        /*008e*/ 	.short	(.L_25 - .L_24)
.L_24:
        /*0090*/ 	.word	0x00000008
.L_25:


//--------------------- .nv.callgraph             --------------------------
	.section	.nv.callgraph,"",@"SHT_CUDA_CALLGRAPH"
	.align	4
	.sectionentsize	8
	.align		4
        /*0000*/ 	.word	0x00000000
	.align		4
        /*0004*/ 	.word	0xffffffff
	.align		4
        /*0008*/ 	.word	0x00000000
	.align		4
        /*000c*/ 	.word	0xfffffffe
	.align		4
        /*0010*/ 	.word	0x00000000
	.align		4
        /*0014*/ 	.word	0xfffffffd
	.align		4
        /*0018*/ 	.word	0x00000000
	.align		4
        /*001c*/ 	.word	0xfffffffc


//--------------------- .text._Z7computeiiPiS_Pf  --------------------------
	.section	.text._Z7computeiiPiS_Pf,"ax",@progbits
	.align	128
        .global         _Z7computeiiPiS_Pf
        .type           _Z7computeiiPiS_Pf,@function
        .size           _Z7computeiiPiS_Pf,(.L_x_26 - _Z7computeiiPiS_Pf)
        .other          _Z7computeiiPiS_Pf,@"STO_CUDA_ENTRY STV_DEFAULT"
_Z7computeiiPiS_Pf:
.text._Z7computeiiPiS_Pf:
[----:B------:R-:W-:Y:S01]  /*0000*/  LDC R1, c[0x0][0x37c] ;  /* 0x0000df00ff017b82 */ /* 0x000fe20000000800 */
[----:B------:R-:W0:Y:S07]  /*0010*/  S2R R4, SR_TID.X ;  /* 0x0000000000047919 */ /* 0x000e2e0000002100 */
[----:B------:R-:W0:Y:S01]  /*0020*/  S2UR UR4, SR_CTAID.X ;  /* 0x00000000000479c3 */ /* 0x000e220000002500 */
[----:B------:R-:W1:Y:S07]  /*0030*/  LDCU.64 UR8, c[0x0][0x358] ;  /* 0x00006b00ff0877ac */ /* 0x000e6e0008000a00 */
[----:B------:R-:W0:Y:S08]  /*0040*/  LDC R5, c[0x0][0x360] ;  /* 0x0000d800ff057b82 */ /* 0x000e300000000800 */
[----:B------:R-:W2:Y:S08]  /*0050*/  LDC.64 R12, c[0x0][0x388] ;  /* 0x0000e200ff0c7b82 */ /* 0x000eb00000000a00 */
[----:B------:R-:W3:Y:S01]  /*0060*/  LDC.64 R2, c[0x0][0x390] ;  /* 0x0000e400ff027b82 */ /* 0x000ee20000000a00 */
[----:B0-----:R-:W-:-:S04]  /*0070*/  IMAD R5, R5, UR4, R4 ;  /* 0x0000000405057c24 */ /* 0x001fc8000f8e0204 */
[----:B--2---:R-:W-:-:S05]  /*0080*/  IMAD.WIDE R12, R5, 0x4, R12 ;  /* 0x00000004050c7825 */ /* 0x004fca00078e020c */
[----:B-1----:R-:W2:Y:S01]  /*0090*/  LDG.E R0, desc[UR8][R12.64] ;  /* 0x000000080c007981 */ /* 0x002ea2000c1e1900 */
[----:B---3--:R-:W-:-:S05]  /*00a0*/  IMAD.WIDE R2, R5, 0x4, R2 ;  /* 0x0000000405027825 */ /* 0x008fca00078e0202 */
[----:B------:R-:W2:Y:S01]  /*00b0*/  LDG.E R5, desc[UR8][R2.64] ;  /* 0x0000000802057981 */ /* 0x000ea2000c1e1900 */
[----:B------:R-:W0:Y:S01]  /*00c0*/  S2UR UR5, SR_CgaCtaId ;  /* 0x00000000000579c3 */ /* 0x000e220000008800 */
[----:B------:R-:W-:Y:S01]  /*00d0*/  UMOV UR4, 0x400 ;  /* 0x0000040000047882 */ /* 0x000fe20000000000 */
[----:B------:R-:W-:Y:S01]  /*00e0*/  ISETP.NE.AND P1, PT, R4, RZ, PT ;  /* 0x000000ff0400720c */ /* 0x000fe20003f25270 */
[----:B0-----:R-:W-:Y:S01]  /*00f0*/  ULEA UR4, UR5, UR4, 0x18 ;  /* 0x0000000405047291 */ /* 0x001fe2000f8ec0ff */
[----:B--2---:R-:W-:-:S05]  /*0100*/  IMAD R5, R0, R5, RZ ;  /* 0x0000000500057224 */ /* 0x004fca00078e02ff */
[----:B------:R-:W-:Y:S02]  /*0110*/  LEA R0, R4, UR4, 0x2 ;  /* 0x0000000404007c11 */ /* 0x000fe4000f8e10ff */
[----:B------:R-:W-:-:S05]  /*0120*/  I2FP.F32.S32 R5, R5 ;  /* 0x0000000500057245 */ /* 0x000fca0000201400 */
[----:B------:R0:W-:Y:S01]  /*0130*/  STS [R0], R5 ;  /* 0x0000000500007388 */ /* 0x0001e20000000800 */
[----:B------:R-:W-:Y:S06]  /*0140*/  BAR.SYNC.DEFER_BLOCKING 0x0 ;  /* 0x0000000000007b1d */ /* 0x000fec0000010000 */
[----:B------:R-:W-:Y:S05]  /*0150*/  @P1 BRA `(.L_x_0) ;  /* 0x0000000400641947 */ /* 0x000fea0003800000 */
[----:B------:R-:W1:Y:S01]  /*0160*/  LDC R14, c[0x0][0x384] ;  /* 0x0000e100ff0e7b82 */ /* 0x000e620000000800 */
[----:B------:R-:W-:Y:S01]  /*0170*/  HFMA2 R7, -RZ, RZ, 0, 0 ;  /* 0x00000000ff077431 */ /* 0x000fe200000001ff */
[----:B-1----:R-:W-:-:S13]  /*0180*/  ISETP.GE.AND P0, PT, R14, 0x1, PT ;  /* 0x000000010e00780c */ /* 0x002fda0003f06270 */
[----:B------:R-:W-:Y:S05]  /*0190*/  @!P0 BRA `(.L_x_1) ;  /* 0x0000000400448947 */ /* 0x000fea0003800000 */
[C---:B------:R-:W-:Y:S01]  /*01a0*/  ISETP.GE.U32.AND P0, PT, R14.reuse, 0x8, PT ;  /* 0x000000080e00780c */ /* 0x040fe20003f06070 */
[----:B------:R-:W-:Y:S01]  /*01b0*/  IMAD.MOV.U32 R15, RZ, RZ, RZ ;  /* 0x000000ffff0f7224 */ /* 0x000fe200078e00ff */
[----:B------:R-:W-:Y:S02]  /*01c0*/  LOP3.LUT R17, R14, 0x7, RZ, 0xc0, !PT ;  /* 0x000000070e117812 */ /* 0x000fe400078ec0ff */
[----:B------:R-:W-:Y:S02]  /*01d0*/  MOV R8, RZ ;  /* 0x000000ff00087202 */ /* 0x000fe40000000f00 */
[----:B------:R-:W-:-:S07]  /*01e0*/  ISETP.NE.AND P2, PT, R17, RZ, PT ;  /* 0x000000ff1100720c */ /* 0x000fce0003f45270 */
[----:B------:R-:W-:Y:S06]  /*01f0*/  @!P0 BRA `(.L_x_2) ;  /* 0x0000000000888947 */ /* 0x000fec0003800000 */
[----:B------:R-:W-:Y:S01]  /*0200*/  LOP3.LUT R15, R14, 0x7ffffff8, RZ, 0xc0, !PT ;  /* 0x7ffffff80e0f7812 */ /* 0x000fe200078ec0ff */
[----:B------:R-:W-:Y:S01]  /*0210*/  IMAD.MOV.U32 R8, RZ, RZ, RZ ;  /* 0x000000ffff087224 */ /* 0x000fe200078e00ff */
[----:B------:R-:W-:Y:S02]  /*0220*/  UIADD3 UR5, UPT, UPT, UR4, 0x10, URZ ;  /* 0x0000001004057890 */ /* 0x000fe4000fffe0ff */
[----:B------:R-:W-:-:S10]  /*0230*/  IADD3 R16, PT, PT, -R15, RZ, RZ ;  /* 0x000000ff0f107210 */ /* 0x000fd40007ffe1ff */
.L_x_3:
[----:B01----:R-:W0:Y:S01]  /*0240*/  LDS.128 R4, [UR5+-0x10] ;  /* 0xfffff005ff047984 */ /* 0x003e220008000c00 */
[----:B--2---:R-:W-:Y:S01]  /*0250*/  I2FP.F32.S32 R9, R8 ;  /* 0x0000000800097245 */ /* 0x004fe20000201400 */
[----:B------:R-:W-:-:S05]  /*0260*/  VIADD R16, R16, 0x8 ;  /* 0x0000000810107836 */ /* 0x000fca0000000000 */
[----:B------:R-:W-:Y:S01]  /*0270*/  ISETP.NE.AND P0, PT, R16, RZ, PT ;  /* 0x000000ff1000720c */ /* 0x000fe20003f05270 */
[----:B0-----:R-:W-:-:S06]  /*0280*/  FADD R4, R4, R9 ;  /* 0x0000000904047221 */ /* 0x001fcc0000000000 */
[----:B------:R-:W0:Y:S02]  /*0290*/  F2I.TRUNC.NTZ R4, R4 ;  /* 0x0000000400047305 */ /* 0x000e24000020f100 */
[----:B0-----:R-:W-:-:S05]  /*02a0*/  I2FP.F32.S32 R8, R4 ;  /* 0x0000000400087245 */ /* 0x001fca0000201400 */
[----:B------:R-:W-:-:S06]  /*02b0*/  FADD R5, R5, R8 ;  /* 0x0000000805057221 */ /* 0x000fcc0000000000 */
[----:B------:R-:W0:Y:S02]  /*02c0*/  F2I.TRUNC.NTZ R5, R5 ;  /* 0x0000000500057305 */ /* 0x000e24000020f100 */
[----:B0-----:R-:W-:-:S05]  /*02d0*/  I2FP.F32.S32 R9, R5 ;  /* 0x0000000500097245 */ /* 0x001fca0000201400 */
[----:B------:R-:W-:Y:S02]  /*02e0*/  FADD R6, R6, R9 ;  /* 0x0000000906067221 */ /* 0x000fe40000000000 */
[----:B------:R-:W0:Y:S01]  /*02f0*/  LDS.128 R8, [UR5] ;  /* 0x00000005ff087984 */ /* 0x000e220008000c00 */
[----:B------:R-:W-:-:S03]  /*0300*/  UIADD3 UR5, UPT, UPT, UR5, 0x20, URZ ;  /* 0x0000002005057890 */ /* 0x000fc6000fffe0ff */
[----:B------:R-:W1:Y:S02]  /*0310*/  F2I.TRUNC.NTZ R6, R6 ;  /* 0x0000000600067305 */ /* 0x000e64000020f100 */
[----:B-1----:R-:W-:-:S05]  /*0320*/  I2FP.F32.S32 R18, R6 ;  /* 0x0000000600127245 */ /* 0x002fca0000201400 */
[----:B------:R-:W-:-:S06]  /*0330*/  FADD R7, R7, R18 ;  /* 0x0000001207077221 */ /* 0x000fcc0000000000 */
[----:B------:R-:W1:Y:S02]  /*0340*/  F2I.TRUNC.NTZ R7, R7 ;  /* 0x0000000700077305 */ /* 0x000e64000020f100 */
[----:B-1----:R-:W-:-:S05]  /*0350*/  I2FP.F32.S32 R19, R7 ;  /* 0x0000000700137245 */ /* 0x002fca0000201400 */
[----:B0-----:R-:W-:-:S06]  /*0360*/  FADD R19, R8, R19 ;  /* 0x0000001308137221 */ /* 0x001fcc0000000000 */
[----:B------:R-:W0:Y:S02]  /*0370*/  F2I.TRUNC.NTZ R19, R19 ;  /* 0x0000001300137305 */ /* 0x000e24000020f100 */
[----:B0-----:R-:W-:-:S05]  /*0380*/  I2FP.F32.S32 R4, R19 ;  /* 0x0000001300047245 */ /* 0x001fca0000201400 */
[----:B------:R-:W-:-:S06]  /*0390*/  FADD R4, R9, R4 ;  /* 0x0000000409047221 */ /* 0x000fcc0000000000 */
[----:B------:R-:W0:Y:S02]  /*03a0*/  F2I.TRUNC.NTZ R4, R4 ;  /* 0x0000000400047305 */ /* 0x000e24000020f100 */
[----:B0-----:R-:W-:-:S05]  /*03b0*/  I2FP.F32.S32 R5, R4 ;  /* 0x0000000400057245 */ /* 0x001fca0000201400 */
[----:B------:R-:W-:-:S06]  /*03c0*/  FADD R5, R10, R5 ;  /* 0x000000050a057221 */ /* 0x000fcc0000000000 */
[----:B------:R-:W0:Y:S02]  /*03d0*/  F2I.TRUNC.NTZ R5, R5 ;  /* 0x0000000500057305 */ /* 0x000e24000020f100 */
[----:B0-----:R-:W-:-:S05]  /*03e0*/  I2FP.F32.S32 R6, R5 ;  /* 0x0000000500067245 */ /* 0x001fca0000201400 */
[----:B------:R-:W-:-:S04]  /*03f0*/  FADD R6, R11, R6 ;  /* 0x000000060b067221 */ /* 0x000fc80000000000 */
[----:B------:R1:W2:Y:S01]  /*0400*/  F2I.TRUNC.NTZ R8, R6 ;  /* 0x0000000600087305 */ /* 0x0002a2000020f100 */
[----:B------:R-:W-:Y:S05]  /*0410*/  @P0 BRA `(.L_x_3) ;  /* 0xfffffffc00880947 */ /* 0x000fea000383ffff */
.L_x_2:
[----:B------:R-:W-:Y:S05]  /*0420*/  @!P2 BRA `(.L_x_4) ;  /* 0x00000000009ca947 */ /* 0x000fea0003800000 */
[----:B------:R-:W-:Y:S02]  /*0430*/  ISETP.GE.U32.AND P0, PT, R17, 0x4, PT ;  /* 0x000000041100780c */ /* 0x000fe40003f06070 */
[----:B------:R-:W-:-:S04]  /*0440*/  LOP3.LUT R9, R14, 0x3, RZ, 0xc0, !PT ;  /* 0x000000030e097812 */ /* 0x000fc800078ec0ff */
[----:B------:R-:W-:-:S07]  /*0450*/  ISETP.NE.AND P2, PT, R9, RZ, PT ;  /* 0x000000ff0900720c */ /* 0x000fce0003f45270 */
[----:B------:R-:W-:Y:S06]  /*0460*/  @!P0 BRA `(.L_x_5) ;  /* 0x0000000000408947 */ /* 0x000fec0003800000 */
[C---:B-1----:R-:W-:Y:S02]  /*0470*/  LEA R6, R15.reuse, UR4, 0x2 ;  /* 0x000000040f067c11 */ /* 0x042fe4000f8e10ff */
[----:B0-2---:R-:W-:Y:S02]  /*0480*/  I2FP.F32.S32 R5, R8 ;  /* 0x0000000800057245 */ /* 0x005fe40000201400 */
[----:B------:R-:W-:Y:S01]  /*0490*/  IADD3 R15, PT, PT, R15, 0x4, RZ ;  /* 0x000000040f0f7810 */ /* 0x000fe20007ffe0ff */
[----:B------:R-:W0:Y:S02]  /*04a0*/  LDS.64 R10, [R6] ;  /* 0x00000000060a7984 */ /* 0x000e240000000a00 */
[----:B0-----:R-:W-:Y:S02]  /*04b0*/  FADD R10, R10, R5 ;  /* 0x000000050a0a7221 */ /* 0x001fe40000000000 */
[----:B------:R-:W0:Y:S04]  /*04c0*/  LDS.64 R4, [R6+0x8] ;  /* 0x0000080006047984 */ /* 0x000e280000000a00 */
        /* <DEDUP_REMOVED lines=9> */
[----:B------:R-:W3:Y:S02]  /*0560*/  F2I.TRUNC.NTZ R8, R8 ;  /* 0x0000000800087305 */ /* 0x000ee4000020f100 */
.L_x_5:
[----:B------:R-:W-:Y:S05]  /*0570*/  @!P2 BRA `(.L_x_4) ;  /* 0x000000000048a947 */ /* 0x000fea0003800000 */
[----:B------:R-:W-:Y:S02]  /*0580*/  ISETP.NE.AND P0, PT, R9, 0x1, PT ;  /* 0x000000010900780c */ /* 0x000fe40003f05270 */
[----:B------:R-:W-:-:S04]  /*0590*/  LOP3.LUT R14, R14, 0x1, RZ, 0xc0, !PT ;  /* 0x000000010e0e7812 */ /* 0x000fc800078ec0ff */
[----:B------:R-:W-:-:S07]  /*05a0*/  ISETP.NE.U32.AND P2, PT, R14, 0x1, PT ;  /* 0x000000010e00780c */ /* 0x000fce0003f45070 */
[----:B------:R-:W-:Y:S06]  /*05b0*/  @!P0 BRA `(.L_x_6) ;  /* 0x0000000000248947 */ /* 0x000fec0003800000 */
[C---:B------:R-:W-:Y:S01]  /*05c0*/  LEA R4, R15.reuse, UR4, 0x2 ;  /* 0x000000040f047c11 */ /* 0x040fe2000f8e10ff */
[----:B------:R-:W-:Y:S01]  /*05d0*/  VIADD R15, R15, 0x2 ;  /* 0x000000020f0f7836 */ /* 0x000fe20000000000 */
[----:B--23--:R-:W-:-:S04]  /*05e0*/  I2FP.F32.S32 R7, R8 ;  /* 0x0000000800077245 */ /* 0x00cfc80000201400 */
[----:B0-----:R-:W0:Y:S02]  /*05f0*/  LDS.64 R4, [R4] ;  /* 0x0000000004047984 */ /* 0x001e240000000a00 */
[----:B0-----:R-:W-:-:S06]  /*0600*/  FADD R7, R4, R7 ;  /* 0x0000000704077221 */ /* 0x001fcc0000000000 */
[----:B------:R-:W1:Y:S02]  /*0610*/  F2I.TRUNC.NTZ R7, R7 ;  /* 0x0000000700077305 */ /* 0x000e64000020f100 */
[----:B-1----:R-:W-:-:S05]  /*0620*/  I2FP.F32.S32 R6, R7 ;  /* 0x0000000700067245 */ /* 0x002fca0000201400 */
[----:B------:R-:W-:-:S04]  /*0630*/  FADD R5, R6, R5 ;  /* 0x0000000506057221 */ /* 0x000fc80000000000 */
[----:B------:R4:W0:Y:S03]  /*0640*/  F2I.TRUNC.NTZ R8, R5 ;  /* 0x0000000500087305 */ /* 0x000826000020f100 */
.L_x_6:
[----:B------:R-:W-:Y:S02]  /*0650*/  @!P2 LEA R15, R15, UR4, 0x2 ;  /* 0x000000040f0fac11 */ /* 0x000fe4000f8e10ff */
[----:B0-23--:R-:W-:-:S04]  /*0660*/  @!P2 I2FP.F32.S32 R4, R8 ;  /* 0x000000080004a245 */ /* 0x00dfc80000201400 */
[----:B------:R-:W0:Y:S02]  /*0670*/  @!P2 LDS R15, [R15] ;  /* 0x000000000f0fa984 */ /* 0x000e240000000800 */
[----:B0-----:R-:W-:-:S04]  /*0680*/  @!P2 FADD R4, R4, R15 ;  /* 0x0000000f0404a221 */ /* 0x001fc80000000000 */
[----:B------:R0:W2:Y:S03]  /*0690*/  @!P2 F2I.TRUNC.NTZ R8, R4 ;  /* 0x000000040008a305 */ /* 0x0000a6000020f100 */
.L_x_4:
[----:B--23--:R-:W-:-:S07]  /*06a0*/  I2FP.F32.S32 R7, R8 ;  /* 0x0000000800077245 */ /* 0x00cfce0000201400 */
.L_x_1:
[----:B0---4-:R-:W0:Y:S02]  /*06b0*/  LDC.64 R4, c[0x0][0x398] ;  /* 0x0000e600ff047b82 */ /* 0x011e240000000a00 */
[----:B0-----:R2:W-:Y:S01]  /*06c0*/  REDG.E.ADD.F32.FTZ.RN.STRONG.GPU desc[UR8][R4.64], R7 ;  /* 0x00000007040079a6 */ /* 0x0015e2000c12f308 */
[----:B------:R-:W-:Y:S05]  /*06d0*/  WARPSYNC.ALL ;  /* 0x0000000000007948 */ /* 0x000fea0003800000 */
[----:B------:R-:W-:Y:S06]  /*06e0*/  BAR.SYNC.DEFER_BLOCKING 0x0 ;  /* 0x0000000000007b1d */ /* 0x000fec0000010000 */
.L_x_0:
[----:B------:R-:W-:Y:S05]  /*06f0*/  WARPSYNC.ALL ;  /* 0x0000000000007948 */ /* 0x000fea0003800000 */
[----:B------:R-:W-:Y:S06]  /*0700*/  BAR.SYNC.DEFER_BLOCKING 0x0 ;  /* 0x0000000000007b1d */ /* 0x000fec0000010000 */
[----:B------:R-:W3:Y:S01]  /*0710*/  LDG.E R12, desc[UR8][R12.64] ;  /* 0x000000080c0c7981 */ /* 0x000ee2000c1e1900 */
[----:B------:R-:W-:Y:S01]  /*0720*/  BSSY.RECONVERGENT B0, `(.L_x_7) ;  /* 0x0000046000007945 */ /* 0x000fe20003800200 */
[----:B0-2---:R-:W-:-:S02]  /*0730*/  MOV R5, 0x3f800000 ;  /* 0x3f80000000057802 */ /* 0x005fc40000000f00 */
[----:B---3--:R-:W-:-:S13]  /*0740*/  ISETP.NE.AND P0, PT, R12, 0x1, PT ;  /* 0x000000010c00780c */ /* 0x008fda0003f05270 */
[----:B------:R-:W-:Y:S05]  /*0750*/  @!P0 BRA `(.L_x_8) ;  /* 0x0000000400088947 */ /* 0x000fea0003800000 */
[----:B------:R-:W-:-:S04]  /*0760*/  I2FP.F32.S32 R4, R12 ;  /* 0x0000000c00047245 */ /* 0x000fc80000201400 */
[----:B------:R-:W-:-:S13]  /*0770*/  FSETP.NAN.AND P0, PT, |R4|, |R4|, PT ;  /* 0x400000040400720b */ /* 0x000fda0003f08200 */
[----:B------:R-:W-:Y:S01]  /*0780*/  @P0 FADD R5, R4, 2 ;  /* 0x4000000004050421 */ /* 0x000fe20000000000 */
[----:B------:R-:W-:Y:S06]  /*0790*/  @P0 BRA `(.L_x_8) ;  /* 0x0000000000f80947 */ /* 0x000fec0003800000 */
[C---:B------:R-:W-:Y:S01]  /*07a0*/  FMUL R5, |R4|.reuse, 16777216 ;  /* 0x4b80000004057820 */ /* 0x040fe20000400200 */
[----:B------:R-:W-:Y:S01]  /*07b0*/  FSETP.GEU.AND P0, PT, |R4|, 1.175494350822287508e-38, PT ;  /* 0x008000000400780b */ /* 0x000fe20003f0e200 */
[----:B------:R-:W-:-:S03]  /*07c0*/  IMAD.MOV.U32 R13, RZ, RZ, 0x3a2c32e4 ;  /* 0x3a2c32e4ff0d7424 */ /* 0x000fc600078e00ff */
[----:B------:R-:W-:-:S05]  /*07d0*/  FSEL R5, R5, |R4|, !P0 ;  /* 0x4000000405057208 */ /* 0x000fca0004000000 */
[----:B-1----:R-:W-:-:S05]  /*07e0*/  VIADD R6, R5, 0xc0cafb0d ;  /* 0xc0cafb0d05067836 */ /* 0x002fca0000000000 */
[----:B------:R-:W-:-:S04]  /*07f0*/  LOP3.LUT R6, R6, 0xff800000, RZ, 0xc0, !PT ;  /* 0xff80000006067812 */ /* 0x000fc800078ec0ff */
[-C--:B------:R-:W-:Y:S02]  /*0800*/  IADD3 R5, PT, PT, R5, -R6.reuse, RZ ;  /* 0x8000000605057210 */ /* 0x080fe40007ffe0ff */
[----:B------:R-:W-:-:S03]  /*0810*/  I2FP.F32.S32 R6, R6 ;  /* 0x0000000600067245 */ /* 0x000fc60000201400 */
[C---:B------:R-:W-:Y:S01]  /*0820*/  FADD R8, R5.reuse, 1 ;  /* 0x3f80000005087421 */ /* 0x040fe20000000000 */
[----:B------:R-:W-:Y:S01]  /*0830*/  FADD R7, R5, -1 ;  /* 0xbf80000005077421 */ /* 0x000fe20000000000 */
[----:B------:R-:W-:Y:S02]  /*0840*/  FSEL R5, RZ, -24, P0 ;  /* 0xc1c00000ff057808 */ /* 0x000fe40000000000 */
[----:B------:R-:W-:Y:S01]  /*0850*/  FSETP.NEU.AND P0, PT, |R4|, +INF , PT ;  /* 0x7f8000000400780b */ /* 0x000fe20003f0d200 */
[----:B------:R-:W-:Y:S01]  /*0860*/  FADD R9, R7, R7 ;  /* 0x0000000707097221 */ /* 0x000fe20000000000 */
[----:B------:R-:W0:Y:S01]  /*0870*/  MUFU.RCP R8, R8 ;  /* 0x0000000800087308 */ /* 0x000e220000001000 */
[----:B------:R-:W-:Y:S01]  /*0880*/  FFMA R6, R6, 1.1920928955078125e-07, R5 ;  /* 0x3400000006067823 */ /* 0x000fe20000000005 */
[----:B------:R-:W-:-:S13]  /*0890*/  ISETP.NE.AND P0, PT, R12, RZ, P0 ;  /* 0x000000ff0c00720c */ /* 0x000fda0000705270 */
[----:B------:R-:W-:Y:S01]  /*08a0*/  @!P0 FADD R4, R4, R4 ;  /* 0x0000000404048221 */ /* 0x000fe20000000000 */
[----:B0-----:R-:W-:-:S04]  /*08b0*/  FMUL R9, R8, R9 ;  /* 0x0000000908097220 */ /* 0x001fc80000400000 */
[----:B------:R-:W-:Y:S01]  /*08c0*/  FADD R11, R7, -R9 ;  /* 0x80000009070b7221 */ /* 0x000fe20000000000 */
[C---:B------:R-:W-:Y:S01]  /*08d0*/  FMUL R10, R9.reuse, R9 ;  /* 0x00000009090a7220 */ /* 0x040fe20000400000 */
[----:B------:R-:W-:Y:S02]  /*08e0*/  FFMA R5, R9, 1.4426950216293334961, R6 ;  /* 0x3fb8aa3b09057823 */ /* 0x000fe40000000006 */
[----:B------:R-:W-:Y:S01]  /*08f0*/  FADD R14, R11, R11 ;  /* 0x0000000b0b0e7221 */ /* 0x000fe20000000000 */
[----:B------:R-:W-:Y:S01]  /*0900*/  FFMA R11, R10, R13, 0.0032181653659790754318 ;  /* 0x3b52e7db0a0b7423 */ /* 0x000fe2000000000d */
[----:B------:R-:W-:Y:S02]  /*0910*/  FADD R6, R6, -R5 ;  /* 0x8000000506067221 */ /* 0x000fe40000000000 */
[----:B------:R-:W-:Y:S01]  /*0920*/  FFMA R7, R7, -R9, R14 ;  /* 0x8000000907077223 */ /* 0x000fe2000000000e */
[----:B------:R-:W-:Y:S01]  /*0930*/  FFMA R11, R10, R11, 0.018033718690276145935 ;  /* 0x3c93bb730a0b7423 */ /* 0x000fe2000000000b */
[----:B------:R-:W-:-:S02]  /*0940*/  FFMA R6, R9, 1.4426950216293334961, R6 ;  /* 0x3fb8aa3b09067823 */ /* 0x000fc40000000006 */
[----:B------:R-:W-:Y:S01]  /*0950*/  FMUL R7, R8, R7 ;  /* 0x0000000708077220 */ /* 0x000fe20000400000 */
[----:B------:R-:W-:-:S03]  /*0960*/  FFMA R11, R10, R11, 0.12022458761930465698 ;  /* 0x3df6384f0a0b7423 */ /* 0x000fc6000000000b */
[----:B------:R-:W-:Y:S01]  /*0970*/  FFMA R6, R7, 1.4426950216293334961, R6 ;  /* 0x3fb8aa3b07067823 */ /* 0x000fe20000000006 */
[----:B------:R-:W-:-:S03]  /*0980*/  FMUL R10, R10, R11 ;  /* 0x0000000b0a0a7220 */ /* 0x000fc60000400000 */
[----:B------:R-:W-:Y:S01]  /*0990*/  FFMA R8, R9, 1.9251366722983220825e-08, R6 ;  /* 0x32a55e3409087823 */ /* 0x000fe20000000006 */
[----:B------:R-:W-:-:S04]  /*09a0*/  FMUL R6, R10, 3 ;  /* 0x404000000a067820 */ /* 0x000fc80000400000 */
[----:B------:R-:W-:-:S04]  /*09b0*/  FFMA R7, R7, R6, R8 ;  /* 0x0000000607077223 */ /* 0x000fc80000000008 */
[----:B------:R-:W-:-:S04]  /*09c0*/  FFMA R10, R9, R10, R7 ;  /* 0x0000000a090a7223 */ /* 0x000fc80000000007 */
[----:B------:R-:W-:-:S04]  /*09d0*/  FADD R6, R5, R10 ;  /* 0x0000000a05067221 */ /* 0x000fc80000000000 */
[----:B------:R-:W-:Y:S01]  /*09e0*/  FMUL R7, R6, 2 ;  /* 0x4000000006077820 */ /* 0x000fe20000400000 */
[----:B------:R-:W-:-:S03]  /*09f0*/  FADD R5, -R5, R6 ;  /* 0x0000000605057221 */ /* 0x000fc60000000100 */
[----:B------:R-:W0:Y:S01]  /*0a00*/  FRND R8, R7 ;  /* 0x0000000700087307 */ /* 0x000e220000201000 */
[----:B------:R-:W-:Y:S01]  /*0a10*/  FADD R5, R10, -R5 ;  /* 0x800000050a057221 */ /* 0x000fe20000000000 */
[----:B------:R-:W-:Y:S01]  /*0a20*/  FFMA R6, R6, 2, -R7 ;  /* 0x4000000006067823 */ /* 0x000fe20000000807 */
[----:B------:R-:W-:Y:S01]  /*0a30*/  HFMA2 R10, -RZ, RZ, 0.64013671875, -15.109375 ;  /* 0x391fcb8eff0a7431 */ /* 0x000fe200000001ff */
[----:B------:R-:W-:Y:S02]  /*0a40*/  FSETP.GT.AND P3, PT, |R7|, 152, PT ;  /* 0x431800000700780b */ /* 0x000fe40003f64200 */
[----:B------:R-:W-:Y:S02]  /*0a50*/  FFMA R6, R5, 2, R6 ;  /* 0x4000000005067823 */ /* 0x000fe40000000006 */
[----:B------:R-:W1:Y:S01]  /*0a60*/  F2I.NTZ R9, R7 ;  /* 0x0000000700097305 */ /* 0x000e620000203100 */
[----:B0-----:R-:W-:Y:S01]  /*0a70*/  FADD R5, R7, -R8 ;  /* 0x8000000807057221 */ /* 0x001fe20000000000 */
[----:B------:R-:W-:-:S03]  /*0a80*/  FSETP.GT.AND P2, PT, R8, RZ, PT ;  /* 0x000000ff0800720b */ /* 0x000fc60003f44000 */
[----:B------:R-:W-:-:S04]  /*0a90*/  FADD R5, R5, R6 ;  /* 0x0000000605057221 */ /* 0x000fc80000000000 */
[----:B------:R-:W-:-:S04]  /*0aa0*/  FFMA R6, R5, R10, 0.0013391353422775864601 ;  /* 0x3aaf85ed05067423 */ /* 0x000fc8000000000a */
[----:B------:R-:W-:-:S04]  /*0ab0*/  FFMA R6, R5, R6, 0.0096188392490148544312 ;  /* 0x3c1d985605067423 */ /* 0x000fc80000000006 */
[----:B------:R-:W-:-:S04]  /*0ac0*/  FFMA R6, R5, R6, 0.055503588169813156128 ;  /* 0x3d6357bb05067423 */ /* 0x000fc80000000006 */
[----:B------:R-:W-:Y:S01]  /*0ad0*/  FFMA R8, R5, R6, 0.24022644758224487305 ;  /* 0x3e75fdec05087423 */ /* 0x000fe20000000006 */
[----:B------:R-:W-:Y:S02]  /*0ae0*/  SEL R6, RZ, 0x83000000, P2 ;  /* 0x83000000ff067807 */ /* 0x000fe40001000000 */
[----:B------:R-:W-:Y:S01]  /*0af0*/  FSETP.GEU.AND P2, PT, R7, RZ, PT ;  /* 0x000000ff0700720b */ /* 0x000fe20003f4e000 */
[----:B------:R-:W-:Y:S01]  /*0b00*/  FFMA R10, R5, R8, 0.69314718246459960938 ;  /* 0x3f317218050a7423 */ /* 0x000fe20000000008 */
[----:B-1----:R-:W-:Y:S01]  /*0b10*/  LEA R9, R9, -R6, 0x17 ;  /* 0x8000000609097211 */ /* 0x002fe200078eb8ff */
[----:B------:R-:W-:Y:S02]  /*0b20*/  VIADD R8, R6, 0x7f000000 ;  /* 0x7f00000006087836 */ /* 0x000fe40000000000 */
[----:B------:R-:W-:Y:S01]  /*0b30*/  FFMA R7, R5, R10, 1 ;  /* 0x3f80000005077423 */ /* 0x000fe2000000000a */
[----:B------:R-:W-:-:S03]  /*0b40*/  FSEL R5, RZ, +INF , !P2 ;  /* 0x7f800000ff057808 */ /* 0x000fc60005000000 */
[----:B------:R-:W-:-:S04]  /*0b50*/  FMUL R8, R8, R7 ;  /* 0x0000000708087220 */ /* 0x000fc80000400000 */
[----:B------:R-:W-:Y:S01]  /*0b60*/  @!P3 FMUL R5, R9, R8 ;  /* 0x000000080905b220 */ /* 0x000fe20000400000 */
[----:B------:R-:W-:-:S07]  /*0b70*/  @!P0 LOP3.LUT R5, R4, 0x7fffffff, RZ, 0xc0, !PT ;  /* 0x7fffffff04058812 */ /* 0x000fce00078ec0ff */
.L_x_8:
[----:B------:R-:W-:Y:S05]  /*0b80*/  BSYNC.RECONVERGENT B0 ;  /* 0x0000000000007941 */ /* 0x000fea0003800200 */
.L_x_7:
[----:B------:R0:W-:Y:S01]  /*0b90*/  STS [R0], R5 ;  /* 0x0000000500007388 */ /* 0x0001e20000000800 */
[----:B------:R-:W-:Y:S06]  /*0ba0*/  BAR.SYNC.DEFER_BLOCKING 0x0 ;  /* 0x0000000000007b1d */ /* 0x000fec0000010000 */
[----:B------:R-:W-:Y:S05]  /*0bb0*/  @P1 BRA `(.L_x_9) ;  /* 0x0000000400741947 */ /* 0x000fea0003800000 */
[----:B------:R-:W2:Y:S01]  /*0bc0*/  LDC R12, c[0x0][0x384] ;  /* 0x0000e100ff0c7b82 */ /* 0x000ea20000000800 */
[----:B------:R-:W-:Y:S01]  /*0bd0*/  IMAD.MOV.U32 R7, RZ, RZ, RZ ;  /* 0x000000ffff077224 */ /* 0x000fe200078e00ff */
[----:B--2---:R-:W-:-:S13]  /*0be0*/  ISETP.GE.AND P0, PT, R12, 0x1, PT ;  /* 0x000000010c00780c */ /* 0x004fda0003f06270 */
        /* <DEDUP_REMOVED lines=8> */
[----:B------:R-:W-:Y:S01]  /*0c70*/  HFMA2 R8, -RZ, RZ, 0, 0 ;  /* 0x00000000ff087431 */ /* 0x000fe200000001ff */
[----:B------:R-:W-:-:S03]  /*0c80*/  UIADD3 UR5, UPT, UPT, UR4, 0x10, URZ ;  /* 0x0000001004057890 */ /* 0x000fc6000fffe0ff */
[----:B------:R-:W-:-:S09]  /*0c90*/  IMAD.MOV R14, RZ, RZ, -R13 ;  /* 0x000000ffff0e7224 */ /* 0x000fd200078e0a0d */
.L_x_12:
[----:B012---:R-:W0:Y:S01]  /*0ca0*/  LDS.128 R4, [UR5+-0x10] ;  /* 0xfffff005ff047984 */ /* 0x007e220008000c00 */
[----:B---3--:R-:W-:Y:S02]  /*0cb0*/  I2FP.F32.S32 R9, R8 ;  /* 0x0000000800097245 */ /* 0x008fe40000201400 */
[----:B------:R-:W-:-:S04]  /*0cc0*/  IADD3 R14, PT, PT, R14, 0x8, RZ ;  /* 0x000000080e0e7810 */ /* 0x000fc80007ffe0ff */
        /* <DEDUP_REMOVED lines=25> */
[----:B------:R2:W3:Y:S01]  /*0e60*/  F2I.TRUNC.NTZ R8, R6 ;  /* 0x0000000600087305 */ /* 0x0004e2000020f100 */
[----:B------:R-:W-:Y:S05]  /*0e70*/  @P0 BRA `(.L_x_12) ;  /* 0xfffffffc00880947 */ /* 0x000fea000383ffff */
.L_x_11:
[----:B------:R-:W-:Y:S05]  /*0e80*/  @!P2 BRA `(.L_x_13) ;  /* 0x00000000009ca947 */ /* 0x000fea0003800000 */
[----:B------:R-:W-:Y:S02]  /*0e90*/  ISETP.GE.U32.AND P0, PT, R17, 0x4, PT ;  /* 0x000000041100780c */ /* 0x000fe40003f06070 */
[----:B------:R-:W-:-:S04]  /*0ea0*/  LOP3.LUT R9, R12, 0x3, RZ, 0xc0, !PT ;  /* 0x000000030c097812 */ /* 0x000fc800078ec0ff */
[----:B------:R-:W-:-:S07]  /*0eb0*/  ISETP.NE.AND P2, PT, R9, RZ, PT ;  /* 0x000000ff0900720c */ /* 0x000fce0003f45270 */
[----:B------:R-:W-:Y:S06]  /*0ec0*/  @!P0 BRA `(.L_x_14) ;  /* 0x0000000000408947 */ /* 0x000fec0003800000 */
[C---:B-12---:R-:W-:Y:S01]  /*0ed0*/  LEA R6, R13.reuse, UR4, 0x2 ;  /* 0x000000040d067c11 */ /* 0x046fe2000f8e10ff */
[----:B------:R-:W-:Y:S01]  /*0ee0*/  VIADD R13, R13, 0x4 ;  /* 0x000000040d0d7836 */ /* 0x000fe20000000000 */
[----:B0--3--:R-:W-:-:S03]  /*0ef0*/  I2FP.F32.S32 R5, R8 ;  /* 0x0000000800057245 */ /* 0x009fc60000201400 */
        /* <DEDUP_REMOVED lines=12> */
[----:B------:R-:W4:Y:S02]  /*0fc0*/  F2I.TRUNC.NTZ R8, R8 ;  /* 0x0000000800087305 */ /* 0x000f24000020f100 */
.L_x_14:
[----:B------:R-:W-:Y:S05]  /*0fd0*/  @!P2 BRA `(.L_x_13) ;  /* 0x000000000048a947 */ /* 0x000fea0003800000 */
[----:B------:R-:W-:Y:S02]  /*0fe0*/  ISETP.NE.AND P0, PT, R9, 0x1, PT ;  /* 0x000000010900780c */ /* 0x000fe40003f05270 */
[----:B------:R-:W-:-:S04]  /*0ff0*/  LOP3.LUT R12, R12, 0x1, RZ, 0xc0, !PT ;  /* 0x000000010c0c7812 */ /* 0x000fc800078ec0ff */
[----:B------:R-:W-:-:S07]  /*1000*/  ISETP.NE.U32.AND P2, PT, R12, 0x1, PT ;  /* 0x000000010c00780c */ /* 0x000fce0003f45070 */
[----:B------:R-:W-:Y:S06]  /*1010*/  @!P0 BRA `(.L_x_15) ;  /* 0x0000000000248947 */ /* 0x000fec0003800000 */
[C---:B------:R-:W-:Y:S02]  /*1020*/  LEA R4, R13.reuse, UR4, 0x2 ;  /* 0x000000040d047c11 */ /* 0x040fe4000f8e10ff */
[----:B---34-:R-:W-:Y:S02]  /*1030*/  I2FP.F32.S32 R7, R8 ;  /* 0x0000000800077245 */ /* 0x018fe40000201400 */
[----:B------:R-:W-:Y:S02]  /*1040*/  IADD3 R13, PT, PT, R13, 0x2, RZ ;  /* 0x000000020d0d7810 */ /* 0x000fe40007ffe0ff */
[----:B0-----:R-:W0:Y:S02]  /*1050*/  LDS.64 R4, [R4] ;  /* 0x0000000004047984 */ /* 0x001e240000000a00 */
[----:B0-----:R-:W-:-:S06]  /*1060*/  FADD R7, R4, R7 ;  /* 0x0000000704077221 */ /* 0x001fcc0000000000 */
[----:B------:R-:W1:Y:S02]  /*1070*/  F2I.TRUNC.NTZ R7, R7 ;  /* 0x0000000700077305 */ /* 0x000e64000020f100 */
[----:B-12---:R-:W-:-:S05]  /*1080*/  I2FP.F32.S32 R6, R7 ;  /* 0x0000000700067245 */ /* 0x006fca0000201400 */
[----:B------:R-:W-:-:S04]  /*1090*/  FADD R5, R6, R5 ;  /* 0x0000000506057221 */ /* 0x000fc80000000000 */
[----:B------:R0:W1:Y:S03]  /*10a0*/  F2I.TRUNC.NTZ R8, R5 ;  /* 0x0000000500087305 */ /* 0x000066000020f100 */
.L_x_15:
[----:B------:R-:W-:Y:S02]  /*10b0*/  @!P2 LEA R13, R13, UR4, 0x2 ;  /* 0x000000040d0dac11 */ /* 0x000fe4000f8e10ff */
[----:B-1-34-:R-:W-:-:S04]  /*10c0*/  @!P2 I2FP.F32.S32 R4, R8 ;  /* 0x000000080004a245 */ /* 0x01afc80000201400 */
[----:B------:R-:W1:Y:S02]  /*10d0*/  @!P2 LDS R13, [R13] ;  /* 0x000000000d0da984 */ /* 0x000e640000000800 */
[----:B-1----:R-:W-:-:S04]  /*10e0*/  @!P2 FADD R4, R4, R13 ;  /* 0x0000000d0404a221 */ /* 0x002fc80000000000 */
[----:B------:R1:W3:Y:S03]  /*10f0*/  @!P2 F2I.TRUNC.NTZ R8, R4 ;  /* 0x000000040008a305 */ /* 0x0002e6000020f100 */
.L_x_13:
[----:B---34-:R-:W-:-:S07]  /*1100*/  I2FP.F32.S32 R7, R8 ;  /* 0x0000000800077245 */ /* 0x018fce0000201400 */
.L_x_10:
[----:B------:R-:W3:Y:S02]  /*1110*/  LDCU.64 UR6, c[0x0][0x398] ;  /* 0x00007300ff0677ac */ /* 0x000ee40008000a00 */
[----:B---3--:R-:W-:-:S04]  /*1120*/  UIADD3 UR5, UP0, UPT, UR6, 0x4, URZ ;  /* 0x0000000406057890 */ /* 0x008fc8000ff1e0ff */
[----:B------:R-:W-:Y:S02]  /*1130*/  UIADD3.X UR6, UPT, UPT, URZ, UR7, URZ, UP0, !UPT ;  /* 0x00000007ff067290 */ /* 0x000fe400087fe4ff */
[----:B-1----:R-:W-:-:S04]  /*1140*/  IMAD.U32 R4, RZ, RZ, UR5 ;  /* 0x00000005ff047e24 */ /* 0x002fc8000f8e00ff */
[----:B0-----:R-:W-:-:S05]  /*1150*/  MOV R5, UR6 ;  /* 0x0000000600057c02 */ /* 0x001fca0008000f00 */
[----:B------:R3:W-:Y:S01]  /*1160*/  REDG.E.ADD.F32.FTZ.RN.STRONG.GPU desc[UR8][R4.64], R7 ;  /* 0x00000007040079a6 */ /* 0x0007e2000c12f308 */
[----:B------:R-:W-:Y:S05]  /*1170*/  WARPSYNC.ALL ;  /* 0x0000000000007948 */ /* 0x000fea0003800000 */
[----:B------:R-:W-:Y:S06]  /*1180*/  BAR.SYNC.DEFER_BLOCKING 0x0 ;  /* 0x0000000000007b1d */ /* 0x000fec0000010000 */
.L_x_9:
[----:B------:R-:W-:Y:S05]  /*1190*/  WARPSYNC.ALL ;  /* 0x0000000000007948 */ /* 0x000fea0003800000 */
[----:B------:R-:W-:Y:S06]  /*11a0*/  BAR.SYNC.DEFER_BLOCKING 0x0 ;  /* 0x0000000000007b1d */ /* 0x000fec0000010000 */
[----:B------:R-:W4:Y:S01]  /*11b0*/  LDG.E R2, desc[UR8][R2.64] ;  /* 0x0000000802027981 */ /* 0x000f22000c1e1900 */
[----:B------:R-:W-:Y:S01]  /*11c0*/  BSSY.RECONVERGENT B0, `(.L_x_16) ;  /* 0x0000046000007945 */ /* 0x000fe20003800200 */
[----:B0--3--:R-:W-:Y:S01]  /*11d0*/  IMAD.MOV.U32 R5, RZ, RZ, 0x3f800000 ;  /* 0x3f800000ff057424 */ /* 0x009fe200078e00ff */
[----:B----4-:R-:W-:-:S13]  /*11e0*/  ISETP.NE.AND P0, PT, R2, 0x1, PT ;  /* 0x000000010200780c */ /* 0x010fda0003f05270 */
[----:B------:R-:W-:Y:S05]  /*11f0*/  @!P0 BRA `(.L_x_17) ;  /* 0x0000000400088947 */ /* 0x000fea0003800000 */
[----:B------:R-:W-:-:S04]  /*1200*/  I2FP.F32.S32 R3, R2 ;  /* 0x0000000200037245 */ /* 0x000fc80000201400 */
[----:B------:R-:W-:-:S13]  /*1210*/  FSETP.NAN.AND P0, PT, |R3|, |R3|, PT ;  /* 0x400000030300720b */ /* 0x000fda0003f08200 */
[----:B------:R-:W-:Y:S01]  /*1220*/  @P0 FADD R5, R3, 2 ;  /* 0x4000000003050421 */ /* 0x000fe20000000000 */
[----:B------:R-:W-:Y:S06]  /*1230*/  @P0 BRA `(.L_x_17) ;  /* 0x0000000000f80947 */ /* 0x000fec0003800000 */
[C---:B------:R-:W-:Y:S01]  /*1240*/  FMUL R4, |R3|.reuse, 16777216 ;  /* 0x4b80000003047820 */ /* 0x040fe20000400200 */
[----:B------:R-:W-:Y:S02]  /*1250*/  FSETP.GEU.AND P0, PT, |R3|, 1.175494350822287508e-38, PT ;  /* 0x008000000300780b */ /* 0x000fe40003f0e200 */
[----:B------:R-:W-:Y:S02]  /*1260*/  MOV R10, 0x3a2c32e4 ;  /* 0x3a2c32e4000a7802 */ /* 0x000fe40000000f00 */
[----:B------:R-:W-:-:S04]  /*1270*/  FSEL R4, R4, |R3|, !P0 ;  /* 0x4000000304047208 */ /* 0x000fc80004000000 */
[----:B------:R-:W-:-:S04]  /*1280*/  IADD3 R5, PT, PT, R4, -0x3f3504f3, RZ ;  /* 0xc0cafb0d04057810 */ /* 0x000fc80007ffe0ff */
[----:B------:R-:W-:-:S05]  /*1290*/  LOP3.LUT R5, R5, 0xff800000, RZ, 0xc0, !PT ;  /* 0xff80000005057812 */ /* 0x000fca00078ec0ff */
[----:B------:R-:W-:Y:S01]  /*12a0*/  IMAD.IADD R4, R4, 0x1, -R5 ;  /* 0x0000000104047824 */ /* 0x000fe200078e0a05 */
[----:B------:R-:W-:-:S03]  /*12b0*/  I2FP.F32.S32 R5, R5 ;  /* 0x0000000500057245 */ /* 0x000fc60000201400 */
[C---:B------:R-:W-:Y:S01]  /*12c0*/  FADD R7, R4.reuse, 1 ;  /* 0x3f80000004077421 */ /* 0x040fe20000000000 */
[----:B-12---:R-:W-:Y:S01]  /*12d0*/  FADD R6, R4, -1 ;  /* 0xbf80000004067421 */ /* 0x006fe20000000000 */
        /* <DEDUP_REMOVED lines=9> */
[CC--:B------:R-:W-:Y:S01]  /*1370*/  FMUL R5, R9.reuse, R9.reuse ;  /* 0x0000000909057220 */ /* 0x0c0fe20000400000 */
[----:B------:R-:W-:Y:S02]  /*1380*/  FFMA R13, R9, 1.4426950216293334961, R4 ;  /* 0x3fb8aa3b090d7823 */ /* 0x000fe40000000004 */
[----:B------:R-:W-:Y:S01]  /*1390*/  FADD R11, R8, R8 ;  /* 0x00000008080b7221 */ /* 0x000fe20000000000 */
[C---:B------:R-:W-:Y:S01]  /*13a0*/  FFMA R8, R5.reuse, R10, 0.0032181653659790754318 ;  /* 0x3b52e7db05087423 */ /* 0x040fe2000000000a */
        /* <DEDUP_REMOVED lines=10> */
[----:B------:R-:W-:Y:S01]  /*1450*/  FFMA R5, R6, R5, R7 ;  /* 0x0000000506057223 */ /* 0x000fe20000000007 */
[----:B------:R-:W-:-:S03]  /*1460*/  IMAD.MOV.U32 R7, RZ, RZ, 0x391fcb8e ;  /* 0x391fcb8eff077424 */ /* 0x000fc600078e00ff */
[----:B------:R-:W-:-:S04]  /*1470*/  FFMA R8, R9, R8, R5 ;  /* 0x0000000809087223 */ /* 0x000fc80000000005 */
[----:B------:R-:W-:-:S04]  /*1480*/  FADD R4, R13, R8 ;  /* 0x000000080d047221 */ /* 0x000fc80000000000 */
[----:B------:R-:W-:Y:S01]  /*1490*/  FMUL R5, R4, 2 ;  /* 0x4000000004057820 */ /* 0x000fe20000400000 */
[----:B------:R-:W-:-:S03]  /*14a0*/  FADD R13, -R13, R4 ;  /* 0x000000040d0d7221 */ /* 0x000fc60000000100 */
[----:B------:R-:W0:Y:S01]  /*14b0*/  FRND R6, R5 ;  /* 0x0000000500067307 */ /* 0x000e220000201000 */
[----:B------:R-:W-:Y:S01]  /*14c0*/  FADD R13, R8, -R13 ;  /* 0x8000000d080d7221 */ /* 0x000fe20000000000 */
[----:B------:R-:W-:Y:S01]  /*14d0*/  FFMA R4, R4, 2, -R5 ;  /* 0x4000000004047823 */ /* 0x000fe20000000805 */
[----:B------:R-:W-:-:S03]  /*14e0*/  FSETP.GT.AND P3, PT, |R5|, 152, PT ;  /* 0x431800000500780b */ /* 0x000fc60003f64200 */
[----:B------:R-:W-:Y:S01]  /*14f0*/  FFMA R13, R13, 2, R4 ;  /* 0x400000000d0d7823 */ /* 0x000fe20000000004 */
[----:B0-----:R-:W-:Y:S01]  /*1500*/  FADD R4, R5, -R6 ;  /* 0x8000000605047221 */ /* 0x001fe20000000000 */
[----:B------:R-:W-:-:S03]  /*1510*/  FSETP.GT.AND P2, PT, R6, RZ, PT ;  /* 0x000000ff0600720b */ /* 0x000fc60003f44000 */
[----:B------:R-:W-:Y:S01]  /*1520*/  FADD R4, R4, R13 ;  /* 0x0000000d04047221 */ /* 0x000fe20000000000 */
[----:B------:R-:W-:Y:S02]  /*1530*/  SEL R2, RZ, 0x83000000, P2 ;  /* 0x83000000ff027807 */ /* 0x000fe40001000000 */
[----:B------:R-:W-:Y:S01]  /*1540*/  FSETP.GEU.AND P2, PT, R5, RZ, PT ;  /* 0x000000ff0500720b */ /* 0x000fe20003f4e000 */
[----:B------:R-:W-:Y:S01]  /*1550*/  FFMA R7, R4, R7, 0.0013391353422775864601 ;  /* 0x3aaf85ed04077423 */ /* 0x000fe20000000007 */
[----:B------:R-:W-:-:S03]  /*1560*/  IADD3 R6, PT, PT, R2, 0x7f000000, RZ ;  /* 0x7f00000002067810 */ /* 0x000fc60007ffe0ff */
[C---:B------:R-:W-:Y:S02]  /*1570*/  FFMA R9, R4.reuse, R7, 0.0096188392490148544312 ;  /* 0x3c1d985604097423 */ /* 0x040fe40000000007 */
[----:B------:R0:W1:Y:S02]  /*1580*/  F2I.NTZ R7, R5 ;  /* 0x0000000500077305 */ /* 0x0000640000203100 */
[----:B------:R-:W-:-:S04]  /*1590*/  FFMA R9, R4, R9, 0.055503588169813156128 ;  /* 0x3d6357bb04097423 */ /* 0x000fc80000000009 */
[----:B------:R-:W-:Y:S01]  /*15a0*/  FFMA R9, R4, R9, 0.24022644758224487305 ;  /* 0x3e75fdec04097423 */ /* 0x000fe20000000009 */
[----:B0-----:R-:W-:-:S03]  /*15b0*/  FSEL R5, RZ, +INF , !P2 ;  /* 0x7f800000ff057808 */ /* 0x001fc60005000000 */
[----:B------:R-:W-:-:S04]  /*15c0*/  FFMA R9, R4, R9, 0.69314718246459960938 ;  /* 0x3f31721804097423 */ /* 0x000fc80000000009 */
[----:B------:R-:W-:Y:S01]  /*15d0*/  FFMA R9, R4, R9, 1 ;  /* 0x3f80000004097423 */ /* 0x000fe20000000009 */
[----:B-1----:R-:W-:-:S03]  /*15e0*/  IMAD R7, R7, 0x800000, -R2 ;  /* 0x0080000007077824 */ /* 0x002fc600078e0a02 */
[----:B------:R-:W-:-:S04]  /*15f0*/  FMUL R6, R6, R9 ;  /* 0x0000000906067220 */ /* 0x000fc80000400000 */
[----:B------:R-:W-:Y:S01]  /*1600*/  @!P3 FMUL R5, R7, R6 ;  /* 0x000000060705b220 */ /* 0x000fe20000400000 */
[----:B------:R-:W-:-:S07]  /*1610*/  @!P0 LOP3.LUT R5, R3, 0x7fffffff, RZ, 0xc0, !PT ;  /* 0x7fffffff03058812 */ /* 0x000fce00078ec0ff */
.L_x_17:
[----:B------:R-:W-:Y:S05]  /*1620*/  BSYNC.RECONVERGENT B0 ;  /* 0x0000000000007941 */ /* 0x000fea0003800200 */
.L_x_16:
[----:B------:R0:W-:Y:S01]  /*1630*/  STS [R0], R5 ;  /* 0x0000000500007388 */ /* 0x0001e20000000800 */
[----:B------:R-:W-:Y:S06]  /*1640*/  BAR.SYNC.DEFER_BLOCKING 0x0 ;  /* 0x0000000000007b1d */ /* 0x000fec0000010000 */
[----:B------:R-:W-:Y:S05]  /*1650*/  @P1 BRA `(.L_x_18) ;  /* 0x0000000400741947 */ /* 0x000fea0003800000 */
[----:B0-----:R-:W0:Y:S01]  /*1660*/  LDC R0, c[0x0][0x384] ;  /* 0x0000e100ff007b82 */ /* 0x001e220000000800 */
[----:B------:R-:W-:Y:S01]  /*1670*/  HFMA2 R5, -RZ, RZ, 0, 0 ;  /* 0x00000000ff057431 */ /* 0x000fe200000001ff */
[----:B0-----:R-:W-:-:S13]  /*1680*/  ISETP.GE.AND P0, PT, R0, 0x1, PT ;  /* 0x000000010000780c */ /* 0x001fda0003f06270 */
        /* <DEDUP_REMOVED lines=8> */
[----:B------:R-:W-:Y:S01]  /*1710*/  UIADD3 UR5, UPT, UPT, UR4, 0x10, URZ ;  /* 0x0000001004057890 */ /* 0x000fe2000fffe0ff */
[----:B------:R-:W-:-:S03]  /*1720*/  MOV R8, RZ ;  /* 0x000000ff00087202 */ /* 0x000fc60000000f00 */
[----:B------:R-:W-:-:S08]  /*1730*/  IMAD.MOV R3, RZ, RZ, -R2 ;  /* 0x000000ffff037224 */ /* 0x000fd000078e0a02 */
.L_x_21:
        /* <DEDUP_REMOVED lines=30> */
.L_x_20:
[----:B------:R-:W-:Y:S05]  /*1920*/  @!P1 BRA `(.L_x_22) ;  /* 0x00000000009c9947 */ /* 0x000fea0003800000 */
[----:B------:R-:W-:Y:S02]  /*1930*/  ISETP.GE.U32.AND P0, PT, R14, 0x4, PT ;  /* 0x000000040e00780c */ /* 0x000fe40003f06070 */
[----:B------:R-:W-:-:S04]  /*1940*/  LOP3.LUT R10, R0, 0x3, RZ, 0xc0, !PT ;  /* 0x00000003000a7812 */ /* 0x000fc800078ec0ff */
[----:B------:R-:W-:-:S07]  /*1950*/  ISETP.NE.AND P1, PT, R10, RZ, PT ;  /* 0x000000ff0a00720c */ /* 0x000fce0003f25270 */
[----:B------:R-:W-:Y:S06]  /*1960*/  @!P0 BRA `(.L_x_23) ;  /* 0x0000000000408947 */ /* 0x000fec0003800000 */
[C---:B------:R-:W-:Y:S02]  /*1970*/  LEA R3, R2.reuse, UR4, 0x2 ;  /* 0x0000000402037c11 */ /* 0x040fe4000f8e10ff */
[----:B---3--:R-:W-:Y:S02]  /*1980*/  I2FP.F32.S32 R7, R8 ;  /* 0x0000000800077245 */ /* 0x008fe40000201400 */
[----:B------:R-:W-:Y:S01]  /*1990*/  IADD3 R2, PT, PT, R2, 0x4, RZ ;  /* 0x0000000402027810 */ /* 0x000fe20007ffe0ff */
[----:B------:R-:W3:Y:S04]  /*19a0*/  LDS.64 R4, [R3] ;  /* 0x0000000003047984 */ /* 0x000ee80000000a00 */
[----:B------:R-:W4:Y:S01]  /*19b0*/  LDS.64 R8, [R3+0x8] ;  /* 0x0000080003087984 */ /* 0x000f220000000a00 */
[----:B---3--:R-:W-:-:S06]  /*19c0*/  FADD R4, R4, R7 ;  /* 0x0000000704047221 */ /* 0x008fcc0000000000 */
[----:B------:R-:W0:Y:S02]  /*19d0*/  F2I.TRUNC.NTZ R4, R4 ;  /* 0x0000000400047305 */ /* 0x000e24000020f100 */
[----:B012---:R-:W-:-:S05]  /*19e0*/  I2FP.F32.S32 R6, R4 ;  /* 0x0000000400067245 */ /* 0x007fca0000201400 */
[----:B------:R-:W-:-:S06]  /*19f0*/  FADD R5, R6, R5 ;  /* 0x0000000506057221 */ /* 0x000fcc0000000000 */
[----:B------:R-:W0:Y:S02]  /*1a00*/  F2I.TRUNC.NTZ R5, R5 ;  /* 0x0000000500057305 */ /* 0x000e24000020f100 */
[----:B0-----:R-:W-:-:S05]  /*1a10*/  I2FP.F32.S32 R7, R5 ;  /* 0x0000000500077245 */ /* 0x001fca0000201400 */
[----:B----4-:R-:W-:-:S06]  /*1a20*/  FADD R7, R8, R7 ;  /* 0x0000000708077221 */ /* 0x010fcc0000000000 */
[----:B------:R-:W0:Y:S02]  /*1a30*/  F2I.TRUNC.NTZ R7, R7 ;  /* 0x0000000700077305 */ /* 0x000e24000020f100 */
[----:B0-----:R-:W-:-:S05]  /*1a40*/  I2FP.F32.S32 R6, R7 ;  /* 0x0000000700067245 */ /* 0x001fca0000201400 */
[----:B------:R-:W-:-:S04]  /*1a50*/  FADD R6, R6, R9 ;  /* 0x0000000906067221 */ /* 0x000fc80000000000 */
[----:B------:R4:W0:Y:S03]  /*1a60*/  F2I.TRUNC.NTZ R8, R6 ;  /* 0x0000000600087305 */ /* 0x000826000020f100 */
.L_x_23:
[----:B------:R-:W-:Y:S05]  /*1a70*/  @!P1 BRA `(.L_x_22) ;  /* 0x0000000000489947 */ /* 0x000fea0003800000 */
[----:B------:R-:W-:Y:S02]  /*1a80*/  ISETP.NE.AND P0, PT, R10, 0x1, PT ;  /* 0x000000010a00780c */ /* 0x000fe40003f05270 */
[----:B------:R-:W-:-:S04]  /*1a90*/  LOP3.LUT R0, R0, 0x1, RZ, 0xc0, !PT ;  /* 0x0000000100007812 */ /* 0x000fc800078ec0ff */
[----:B------:R-:W-:-:S07]  /*1aa0*/  ISETP.NE.U32.AND P1, PT, R0, 0x1, PT ;  /* 0x000000010000780c */ /* 0x000fce0003f25070 */
[----:B------:R-:W-:Y:S06]  /*1ab0*/  @!P0 BRA `(.L_x_24) ;  /* 0x0000000000248947 */ /* 0x000fec0003800000 */
[C---:B------:R-:W-:Y:S01]  /*1ac0*/  LEA R0, R2.reuse, UR4, 0x2 ;  /* 0x0000000402007c11 */ /* 0x040fe2000f8e10ff */
[----:B------:R-:W-:Y:S01]  /*1ad0*/  VIADD R2, R2, 0x2 ;  /* 0x0000000202027836 */ /* 0x000fe20000000000 */
[----:B0--3--:R-:W-:-:S03]  /*1ae0*/  I2FP.F32.S32 R3, R8 ;  /* 0x0000000800037245 */ /* 0x009fc60000201400 */
[----:B------:R-:W0:Y:S02]  /*1af0*/  LDS.64 R4, [R0] ;  /* 0x0000000000047984 */ /* 0x000e240000000a00 */
[----:B0-----:R-:W-:-:S06]  /*1b00*/  FADD R3, R4, R3 ;  /* 0x0000000304037221 */ /* 0x001fcc0000000000 */
[----:B------:R-:W0:Y:S02]  /*1b10*/  F2I.TRUNC.NTZ R3, R3 ;  /* 0x0000000300037305 */ /* 0x000e24000020f100 */
[----:B0-----:R-:W-:-:S05]  /*1b20*/  I2FP.F32.S32 R4, R3 ;  /* 0x0000000300047245 */ /* 0x001fca0000201400 */
[----:B------:R-:W-:-:S04]  /*1b30*/  FADD R4, R4, R5 ;  /* 0x0000000504047221 */ /* 0x000fc80000000000 */
[----:B------:R0:W3:Y:S03]  /*1b40*/  F2I.TRUNC.NTZ R8, R4 ;  /* 0x0000000400087305 */ /* 0x0000e6000020f100 */
.L_x_24:
[----:B------:R-:W-:Y:S02]  /*1b50*/  @!P1 LEA R2, R2, UR4, 0x2 ;  /* 0x0000000402029c11 */ /* 0x000fe4000f8e10ff */
[----:B0--3--:R-:W-:-:S04]  /*1b60*/  @!P1 I2FP.F32.S32 R3, R8 ;  /* 0x0000000800039245 */ /* 0x009fc80000201400 */
[----:B------:R-:W0:Y:S02]  /*1b70*/  @!P1 LDS R2, [R2] ;  /* 0x0000000002029984 */ /* 0x000e240000000800 */
[----:B0-----:R-:W-:-:S04]  /*1b80*/  @!P1 FADD R0, R3, R2 ;  /* 0x0000000203009221 */ /* 0x001fc80000000000 */
[----:B------:R0:W3:Y:S03]  /*1b90*/  @!P1 F2I.TRUNC.NTZ R8, R0 ;  /* 0x0000000000089305 */ /* 0x0000e6000020f100 */
.L_x_22:
[----:B0--3--:R-:W-:-:S07]  /*1ba0*/  I2FP.F32.S32 R5, R8 ;  /* 0x0000000800057245 */ /* 0x009fce0000201400 */
.L_x_19:
[----:B------:R-:W0:Y:S02]  /*1bb0*/  LDCU.64 UR6, c[0x0][0x398] ;  /* 0x00007300ff0677ac */ /* 0x000e240008000a00 */
[----:B0-----:R-:W-:-:S04]  /*1bc0*/  UIADD3 UR5, UP0, UPT, UR6, 0x8, URZ ;  /* 0x0000000806057890 */ /* 0x001fc8000ff1e0ff */
[----:B------:R-:W-:Y:S02]  /*1bd0*/  UIADD3.X UR6, UPT, UPT, URZ, UR7, URZ, UP0, !UPT ;  /* 0x00000007ff067290 */ /* 0x000fe400087fe4ff */
[----:B------:R-:W-:-:S04]  /*1be0*/  MOV R2, UR5 ;  /* 0x0000000500027c02 */ /* 0x000fc80008000f00 */
[----:B------:R-:W-:-:S05]  /*1bf0*/  MOV R3, UR6 ;  /* 0x0000000600037c02 */ /* 0x000fca0008000f00 */
[----:B------:R3:W-:Y:S01]  /*1c00*/  REDG.E.ADD.F32.FTZ.RN.STRONG.GPU desc[UR8][R2.64], R5 ;  /* 0x00000005020079a6 */ /* 0x0007e2000c12f308 */
[----:B------:R-:W-:Y:S05]  /*1c10*/  WARPSYNC.ALL ;  /* 0x0000000000007948 */ /* 0x000fea0003800000 */
[----:B------:R-:W-:Y:S06]  /*1c20*/  BAR.SYNC.DEFER_BLOCKING 0x0 ;  /* 0x0000000000007b1d */ /* 0x000fec0000010000 */
.L_x_18:
[----:B------:R-:W-:Y:S05]  /*1c30*/  WARPSYNC.ALL ;  /* 0x0000000000007948 */ /* 0x000fea0003800000 */
[----:B------:R-:W-:Y:S06]  /*1c40*/  BAR.SYNC.DEFER_BLOCKING 0x0 ;  /* 0x0000000000007b1d */ /* 0x000fec0000010000 */
[----:B------:R-:W-:Y:S05]  /*1c50*/  EXIT ;  /* 0x000000000000794d */ /* 0x000fea0003800000 */
.L_x_25:
[----:B------:R-:W-:-:S00]  /*1c60*/  BRA `(.L_x_25) ;  /* 0xfffffffc00fc7947 */ /* 0x000fc0000383ffff */
[----:B------:R-:W-:-:S00]  /*1c70*/  NOP ;  /* 0x0000000000007918 */ /* 0x000fc00000000000 */
        /* <DEDUP_REMOVED lines=8> */
.L_x_26:


//--------------------- .nv.shared._Z7computeiiPiS_Pf --------------------------
	.section	.nv.shared._Z7computeiiPiS_Pf,"aw",@nobits
	.sectionflags	@""
	.align	16
	.zero		1024


//--------------------- .nv.shared.reserved.0     --------------------------
	.section	.nv.shared.reserved.0,"aw",@nobits
	.weak		__nv_reservedSMEM_offset_0_alias
	.size		__nv_reservedSMEM_offset_0_alias, 0, 64
	.other		__nv_reservedSMEM_offset_0_alias,@"STO_CUDA_RESERVED_SHARED STV_DEFAULT"
__nv_reservedSMEM_offset_0_alias:
	.zero		0
	.zero		64


//--------------------- .nv.constant0._Z7computeiiPiS_Pf --------------------------
	.section	.nv.constant0._Z7computeiiPiS_Pf,"a",@progbits
	.sectionflags	@""
	.align	4
.nv.constant0._Z7computeiiPiS_Pf:
	.zero		928


//--------------------- SYMBOLS --------------------------

	.type		.nv.reservedSmem.offset0,@object
	.size		.nv.reservedSmem.offset0,0x4
	.type		.nv.reservedSmem.cap,@object
	.size		.nv.reservedSmem.cap,0x4
